	.target	sm_90a

	.elftype	@"ET_EXEC"


//--------------------- .note.nv.tkinfo           --------------------------
	.section	.note.nv.tkinfo,"",@"SHT_NOTE"
	.sectionflags	@"SHF_NOTE_NV_TKINFO"
	.tkinfo
        /*0018*/ 	.word	0x00000002
        /*0030*/ 	.string	""
        /*0030*/ 	.string	"ptxas"
        /*0030*/ 	.string	"Cuda compilation tools, release 13.0, V13.0.88"
        /*0030*/ 	.string	"Build cuda_13.0.r13.0/compiler.36424714_0"
        /*0030*/ 	.string	"-arch sm_90a -m 64 "



//--------------------- .note.nv.cuinfo           --------------------------
	.section	.note.nv.cuinfo,"",@"SHT_NOTE"
	.sectionflags	@"SHF_NOTE_NV_CUINFO"
        /*0018*/ 	.short	0x0002
        /*001a*/ 	.short	0x005a
        /*001c*/ 	.short	0x0082
	.zero		2


//--------------------- .nv.info                  --------------------------
	.section	.nv.info,"",@"SHT_CUDA_INFO"
	.align	4


	//----- nvinfo : EIATTR_REGCOUNT
	.align		4
        /*0000*/ 	.byte	0x04, 0x2f
        /*0002*/ 	.short	(.L_15 - .L_14)
	.align		4
.L_14:
        /*0004*/ 	.word	index@(_ZN7cutlass13device_kernelINS_4gemm6kernel13GemmUniversalIN4cute5tupleIJiiiiEEENS1_10collective13CollectiveMmaINS1_34MainloopSm90TmaGmmaWarpSpecializedILi2ENS5_IJNS4_1CILi2EEENSA_ILi4EEENSA_ILi1EEEEEENS1_32KernelTmaWarpSpecializedPingpongEEENS5_IJNSA_ILi64EEENSA_ILi128EEESI_EEENS_10tfloat32_tENS5_IJlSD_lEEESK_SL_NS4_8TiledMMAINS4_8MMA_AtomIJNS4_4SM904GMMA30MMA_64x128x8_F32TF32TF32_SS_TNILNSP_7ScaleInE1ELSR_1EEEEEENS4_6LayoutINS5_IJSD_SD_SD_EEENS5_IJNSA_ILi0EEESW_SW_EEEEENS5_IJNS4_10UnderscoreESZ_SZ_EEEEENS4_23SM90_TMA_LOAD_MULTICASTENS4_14ComposedLayoutINS4_7SwizzleILi3ELi4ELi3EEENS4_18smem_ptr_flag_bitsILi32EEENSU_INS5_IJNSA_ILi8EEENSA_ILi32EEEEEENS5_IJS19_SD_EEEEEEEvNS4_8identityES12_S1D_vS1E_EENS_8epilogue10collective6detail29Sm90TmaWarpSpecializedAdapterINS1H_15DefaultEpilogueISK_SL_SL_NS1G_6thread17LinearCombinationISK_Li1EffLNS1L_9ScaleType4KindE0ELNS_15FloatRoundStyleE2ESK_EENS1_15EpilogueDefaultEEEEEvvEEEEvNT_6ParamsE)
        /*0008*/ 	.word	0x000000a8


	//----- nvinfo : EIATTR_FRAME_SIZE
	.align		4
.L_15:
        /*000c*/ 	.byte	0x04, 0x11
        /*000e*/ 	.short	(.L_17 - .L_16)
	.align		4
.L_16:
        /*0010*/ 	.word	index@(_ZN7cutlass13device_kernelINS_4gemm6kernel13GemmUniversalIN4cute5tupleIJiiiiEEENS1_10collective13CollectiveMmaINS1_34MainloopSm90TmaGmmaWarpSpecializedILi2ENS5_IJNS4_1CILi2EEENSA_ILi4EEENSA_ILi1EEEEEENS1_32KernelTmaWarpSpecializedPingpongEEENS5_IJNSA_ILi64EEENSA_ILi128EEESI_EEENS_10tfloat32_tENS5_IJlSD_lEEESK_SL_NS4_8TiledMMAINS4_8MMA_AtomIJNS4_4SM904GMMA30MMA_64x128x8_F32TF32TF32_SS_TNILNSP_7ScaleInE1ELSR_1EEEEEENS4_6LayoutINS5_IJSD_SD_SD_EEENS5_IJNSA_ILi0EEESW_SW_EEEEENS5_IJNS4_10UnderscoreESZ_SZ_EEEEENS4_23SM90_TMA_LOAD_MULTICASTENS4_14ComposedLayoutINS4_7SwizzleILi3ELi4ELi3EEENS4_18smem_ptr_flag_bitsILi32EEENSU_INS5_IJNSA_ILi8EEENSA_ILi32EEEEEENS5_IJS19_SD_EEEEEEEvNS4_8identityES12_S1D_vS1E_EENS_8epilogue10collective6detail29Sm90TmaWarpSpecializedAdapterINS1H_15DefaultEpilogueISK_SL_SL_NS1G_6thread17LinearCombinationISK_Li1EffLNS1L_9ScaleType4KindE0ELNS_15FloatRoundStyleE2ESK_EENS1_15EpilogueDefaultEEEEEvvEEEEvNT_6ParamsE)
        /*0014*/ 	.word	0x00000000


	//----- nvinfo : EIATTR_MIN_STACK_SIZE
	.align		4
.L_17:
        /*0018*/ 	.byte	0x04, 0x12
        /*001a*/ 	.short	(.L_19 - .L_18)
	.align		4
.L_18:
        /*001c*/ 	.word	index@(_ZN7cutlass13device_kernelINS_4gemm6kernel13GemmUniversalIN4cute5tupleIJiiiiEEENS1_10collective13CollectiveMmaINS1_34MainloopSm90TmaGmmaWarpSpecializedILi2ENS5_IJNS4_1CILi2EEENSA_ILi4EEENSA_ILi1EEEEEENS1_32KernelTmaWarpSpecializedPingpongEEENS5_IJNSA_ILi64EEENSA_ILi128EEESI_EEENS_10tfloat32_tENS5_IJlSD_lEEESK_SL_NS4_8TiledMMAINS4_8MMA_AtomIJNS4_4SM904GMMA30MMA_64x128x8_F32TF32TF32_SS_TNILNSP_7ScaleInE1ELSR_1EEEEEENS4_6LayoutINS5_IJSD_SD_SD_EEENS5_IJNSA_ILi0EEESW_SW_EEEEENS5_IJNS4_10UnderscoreESZ_SZ_EEEEENS4_23SM90_TMA_LOAD_MULTICASTENS4_14ComposedLayoutINS4_7SwizzleILi3ELi4ELi3EEENS4_18smem_ptr_flag_bitsILi32EEENSU_INS5_IJNSA_ILi8EEENSA_ILi32EEEEEENS5_IJS19_SD_EEEEEEEvNS4_8identityES12_S1D_vS1E_EENS_8epilogue10collective6detail29Sm90TmaWarpSpecializedAdapterINS1H_15DefaultEpilogueISK_SL_SL_NS1G_6thread17LinearCombinationISK_Li1EffLNS1L_9ScaleType4KindE0ELNS_15FloatRoundStyleE2ESK_EENS1_15EpilogueDefaultEEEEEvvEEEEvNT_6ParamsE)
        /*0020*/ 	.word	0x00000000
.L_19:


//--------------------- .nv.compat                --------------------------
	.section	.nv.compat,"",@"SHT_CUDA_COMPAT_INFO"
	.align	4
        /*0000*/ 	.byte	0x02, 0x09, 0x01, 0x00, 0x02, 0x02, 0x04, 0x00, 0x02, 0x05, 0x05, 0x00, 0x03, 0x07, 0x01, 0x01
        /*0010*/ 	.byte	0x02, 0x03, 0x01, 0x00, 0x02, 0x06, 0x01, 0x00, 0x04, 0x0b, 0x08, 0x00, 0x00, 0x00, 0x00, 0x00
        /*0020*/ 	.byte	0x00, 0x00, 0x00, 0x00


//--------------------- .nv.info._ZN7cutlass13device_kernelINS_4gemm6kernel13GemmUniversalIN4cute5tupleIJiiiiEEENS1_10collective13CollectiveMmaINS1_34MainloopSm90TmaGmmaWarpSpecializedILi2ENS5_IJNS4_1CILi2EEENSA_ILi4EEENSA_ILi1EEEEEENS1_32KernelTmaWarpSpecializedPingpongEEENS5_IJNSA_ILi64EEENSA_ILi128EEESI_EEENS_10tfloat32_tENS5_IJlSD_lEEESK_SL_NS4_8TiledMMAINS4_8MMA_AtomIJNS4_4SM904GMMA30MMA_64x128x8_F32TF32TF32_SS_TNILNSP_7ScaleInE1ELSR_1EEEEEENS4_6LayoutINS5_IJSD_SD_SD_EEENS5_IJNSA_ILi0EEESW_SW_EEEEENS5_IJNS4_10UnderscoreESZ_SZ_EEEEENS4_23SM90_TMA_LOAD_MULTICASTENS4_14ComposedLayoutINS4_7SwizzleILi3ELi4ELi3EEENS4_18smem_ptr_flag_bitsILi32EEENSU_INS5_IJNSA_ILi8EEENSA_ILi32EEEEEENS5_IJS19_SD_EEEEEEEvNS4_8identityES12_S1D_vS1E_EENS_8epilogue10collective6detail29Sm90TmaWarpSpecializedAdapterINS1H_15DefaultEpilogueISK_SL_SL_NS1G_6thread17LinearCombinationISK_Li1EffLNS1L_9ScaleType4KindE0ELNS_15FloatRoundStyleE2ESK_EENS1_15EpilogueDefaultEEEEEvvEEEEvNT_6ParamsE --------------------------
	.section	.nv.info._ZN7cutlass13device_kernelINS_4gemm6kernel13GemmUniversalIN4cute5tupleIJiiiiEEENS1_10collective13CollectiveMmaINS1_34MainloopSm90TmaGmmaWarpSpecializedILi2ENS5_IJNS4_1CILi2EEENSA_ILi4EEENSA_ILi1EEEEEENS1_32KernelTmaWarpSpecializedPingpongEEENS5_IJNSA_ILi64EEENSA_ILi128EEESI_EEENS_10tfloat32_tENS5_IJlSD_lEEESK_SL_NS4_8TiledMMAINS4_8MMA_AtomIJNS4_4SM904GMMA30MMA_64x128x8_F32TF32TF32_SS_TNILNSP_7ScaleInE1ELSR_1EEEEEENS4_6LayoutINS5_IJSD_SD_SD_EEENS5_IJNSA_ILi0EEESW_SW_EEEEENS5_IJNS4_10UnderscoreESZ_SZ_EEEEENS4_23SM90_TMA_LOAD_MULTICASTENS4_14ComposedLayoutINS4_7SwizzleILi3ELi4ELi3EEENS4_18smem_ptr_flag_bitsILi32EEENSU_INS5_IJNSA_ILi8EEENSA_ILi32EEEEEENS5_IJS19_SD_EEEEEEEvNS4_8identityES12_S1D_vS1E_EENS_8epilogue10collective6detail29Sm90TmaWarpSpecializedAdapterINS1H_15DefaultEpilogueISK_SL_SL_NS1G_6thread17LinearCombinationISK_Li1EffLNS1L_9ScaleType4KindE0ELNS_15FloatRoundStyleE2ESK_EENS1_15EpilogueDefaultEEEEEvvEEEEvNT_6ParamsE,"",@"SHT_CUDA_INFO"
	.sectionflags	@""
	.align	4


	//----- nvinfo : EIATTR_CUDA_API_VERSION
	.align		4
        /*0000*/ 	.byte	0x04, 0x37
        /*0002*/ 	.short	(.L_21 - .L_20)
.L_20:
        /*0004*/ 	.word	0x00000082


	//----- nvinfo : EIATTR_KPARAM_INFO
	.align		4
.L_21:
        /*0008*/ 	.byte	0x04, 0x17
        /*000a*/ 	.short	(.L_23 - .L_22)
.L_22:
        /*000c*/ 	.word	0x00000000
        /*0010*/ 	.short	0x0000
        /*0012*/ 	.short	0x0070
        /*0014*/ 	.byte	0x00, 0xf0, 0x01, 0x10


	//----- nvinfo : EIATTR_SPARSE_MMA_MASK
	.align		4
.L_23:
        /*0018*/ 	.byte	0x03, 0x50
        /*001a*/ 	.short	0x0000


	//----- nvinfo : EIATTR_MAXREG_COUNT
	.align		4
        /*001c*/ 	.byte	0x03, 0x1b
        /*001e*/ 	.short	0x00a8


	//----- nvinfo : EIATTR_NUM_BARRIERS
	.align		4
        /*0020*/ 	.byte	0x02, 0x4c
        /*0022*/ 	.byte	0x01
	.zero		1


	//----- nvinfo : EIATTR_EXTERNS
	.align		4
        /*0024*/ 	.byte	0x04, 0x0f
        /*0026*/ 	.short	(.L_25 - .L_24)


	//   ....[0]....
	.align		4
.L_24:
        /*0028*/ 	.word	index@(__assertfail)


	//----- nvinfo : EIATTR_MERCURY_ISA_VERSION
	.align		4
.L_25:
        /*002c*/ 	.byte	0x03, 0x5f
        /*002e*/ 	.short	0x0101


	//----- nvinfo : EIATTR_INT_WARP_WIDE_INSTR_OFFSETS
	.align		4
        /*0030*/ 	.byte	0x04, 0x31
        /*0032*/ 	.short	(.L_27 - .L_26)


	//   ....[0]....
.L_26:
        /*0034*/ 	.word	0x00000590


	//   ....[1]....
        /*0038*/ 	.word	0x000005d0


	//   ....[2]....
        /*003c*/ 	.word	0x00000660


	//   ....[3]....
        /*0040*/ 	.word	0x00000670


	//   ....[4]....
        /*0044*/ 	.word	0x00000690


	//   ....[5]....
        /*0048*/ 	.word	0x000006b0


	//   ....[6]....
        /*004c*/ 	.word	0x000007a0


	//   ....[7]....
        /*0050*/ 	.word	0x000007c0


	//   ....[8]....
        /*0054*/ 	.word	0x00002c90


	//----- nvinfo : EIATTR_COOP_GROUP_MASK_REGIDS
	.align		4
.L_27:
        /*0058*/ 	.byte	0x04, 0x29
        /*005a*/ 	.short	(.L_29 - .L_28)


	//   ....[0]....
.L_28:
        /*005c*/ 	.word	0xffffffff


	//   ....[1]....
        /*0060*/ 	.word	0xffffffff


	//   ....[2]....
        /*0064*/ 	.word	0xffffffff


	//   ....[3]....
        /*0068*/ 	.word	0xffffffff


	//   ....[4]....
        /*006c*/ 	.word	0xffffffff


	//   ....[5]....
        /*0070*/ 	.word	0xffffffff


	//   ....[6]....
        /*0074*/ 	.word	0xffffffff


	//----- nvinfo : EIATTR_COOP_GROUP_INSTR_OFFSETS
	.align		4
.L_29:
        /*0078*/ 	.byte	0x04, 0x28
        /*007a*/ 	.short	(.L_31 - .L_30)


	//   ....[0]....
.L_30:
        /*007c*/ 	.word	0x00000060


	//   ....[1]....
        /*0080*/ 	.word	0x00000080


	//   ....[2]....
        /*0084*/ 	.word	0x00000180


	//   ....[3]....
        /*0088*/ 	.word	0x00000370


	//   ....[4]....
        /*008c*/ 	.word	0x000003c0


	//   ....[5]....
        /*0090*/ 	.word	0x00000480


	//   ....[6]....
        /*0094*/ 	.word	0x00000940


	//----- nvinfo : EIATTR_REG_RECONFIG
	.align		4
.L_31:
        /*0098*/ 	.byte	0x01, 0x54
	.zero		2


	//----- nvinfo : EIATTR_SYSCALL_OFFSETS
	.align		4
        /*009c*/ 	.byte	0x04, 0x46
        /*009e*/ 	.short	(.L_33 - .L_32)


	//   ....[0]....
.L_32:
        /*00a0*/ 	.word	0x000019a0


	//----- nvinfo : EIATTR_MBARRIER_INSTR_OFFSETS
	.align		4
.L_33:
        /*00a4*/ 	.byte	0x04, 0x39
        /*00a6*/ 	.short	(.L_35 - .L_34)


	//   ....[0]....
.L_34:
        /*00a8*/ 	.word	0x00000300
        /*00ac*/ 	.word	0x000000ff
        /*00b0*/ 	.word	0x00000000
        /*00b4*/ 	.short	0x0100
        /*00b6*/ 	.byte	0x07
	.zero		1


	//   ....[1]....
        /*00b8*/ 	.word	0x00000310
        /*00bc*/ 	.word	0x000000ff
        /*00c0*/ 	.word	0x00000010
        /*00c4*/ 	.short	0x0100
        /*00c6*/ 	.byte	0x07
	.zero		1


	//   ....[2]....
        /*00c8*/ 	.word	0x00000320
        /*00cc*/ 	.word	0x000000ff
        /*00d0*/ 	.word	0x00000008
        /*00d4*/ 	.short	0x0100
        /*00d6*/ 	.byte	0x07
	.zero		1


	//   ....[3]....
        /*00d8*/ 	.word	0x00000330
        /*00dc*/ 	.word	0x000000ff
        /*00e0*/ 	.word	0x00000018
        /*00e4*/ 	.short	0x0100
        /*00e6*/ 	.byte	0x07
	.zero		1


	//   ....[4]....
        /*00e8*/ 	.word	0x00000800
        /*00ec*/ 	.word	0x000000ff
        /*00f0*/ 	.word	0x00000050
        /*00f4*/ 	.short	0x0100
        /*00f6*/ 	.byte	0x0c
	.zero		1


	//   ....[5]....
        /*00f8*/ 	.word	0x00000860
        /*00fc*/ 	.word	0x000000ff
        /*0100*/ 	.word	0x00000058
        /*0104*/ 	.short	0x0100
        /*0106*/ 	.byte	0x0c
	.zero		1


	//   ....[6]....
        /*0108*/ 	.word	0x00000890
        /*010c*/ 	.word	0x000000ff
        /*0110*/ 	.word	0x00000030
        /*0114*/ 	.short	0x0100
        /*0116*/ 	.byte	0x0d
	.zero		1


	//   ....[7]....
        /*0118*/ 	.word	0x000008d0
        /*011c*/ 	.word	0x000000ff
        /*0120*/ 	.word	0x00000038
        /*0124*/ 	.short	0x0100
        /*0126*/ 	.byte	0x0d
	.zero		1


	//   ....[8]....
        /*0128*/ 	.word	0x000008e0
        /*012c*/ 	.word	0x000000ff
        /*0130*/ 	.word	0x00000040
        /*0134*/ 	.short	0x0100
        /*0136*/ 	.byte	0x0d
	.zero		1


	//   ....[9]....
        /*0138*/ 	.word	0x000008f0
        /*013c*/ 	.word	0x000000ff
        /*0140*/ 	.word	0x00000048
        /*0144*/ 	.short	0x0100
        /*0146*/ 	.byte	0x0d
	.zero		1


	//   ....[10]....
        /*0148*/ 	.word	0x00001860
        /*014c*/ 	.word	0x00000062
        /*0150*/ 	.word	0xfffffff8
        /*0154*/ 	.short	0x010a
        /*0156*/ 	.byte	0x3f
	.zero		1


	//   ....[11]....
        /*0158*/ 	.word	0x00001a30
        /*015c*/ 	.word	0x00000003
        /*0160*/ 	.word	0x00000000
        /*0164*/ 	.short	0x010a
        /*0166*/ 	.byte	0x3f
	.zero		1


	//   ....[12]....
        /*0168*/ 	.word	0x00001a90
        /*016c*/ 	.word	0x00000003
        /*0170*/ 	.word	0x00000000
        /*0174*/ 	.short	0x010a
        /*0176*/ 	.byte	0x3f
	.zero		1


	//   ....[13]....
        /*0178*/ 	.word	0x00002330
        /*017c*/ 	.word	0x000000ff
        /*0180*/ 	.word	0x00000000
        /*0184*/ 	.short	0x010a
        /*0186*/ 	.byte	0x07
	.zero		1


	//   ....[14]....
        /*0188*/ 	.word	0x00002370
        /*018c*/ 	.word	0x000000ff
        /*0190*/ 	.word	0x00000000
        /*0194*/ 	.short	0x010a
        /*0196*/ 	.byte	0x07
	.zero		1


	//   ....[15]....
        /*0198*/ 	.word	0x00002b20
        /*019c*/ 	.word	0x00000004
        /*01a0*/ 	.word	0x00000000
        /*01a4*/ 	.short	0x0101
        /*01a6*/ 	.byte	0x3f
	.zero		1


	//   ....[16]....
        /*01a8*/ 	.word	0x00002c20
        /*01ac*/ 	.word	0x00000066
        /*01b0*/ 	.word	0x00000000
        /*01b4*/ 	.short	0x0101
        /*01b6*/ 	.byte	0x2c
	.zero		1


	//   ....[17]....
        /*01b8*/ 	.word	0x00002d10
        /*01bc*/ 	.word	0x00000000
        /*01c0*/ 	.word	0x00000000
        /*01c4*/ 	.short	0x0101
        /*01c6*/ 	.byte	0x3f
	.zero		1


	//   ....[18]....
        /*01c8*/ 	.word	0x00002d70
        /*01cc*/ 	.word	0x00000062
        /*01d0*/ 	.word	0x00000008
        /*01d4*/ 	.short	0x010a
        /*01d6*/ 	.byte	0x3f
	.zero		1


	//   ....[19]....
        /*01d8*/ 	.word	0x00006e50
        /*01dc*/ 	.word	0x00000063
        /*01e0*/ 	.word	0x00000000
        /*01e4*/ 	.short	0x0101
        /*01e6*/ 	.byte	0x2c
	.zero		1


	//   ....[20]....
        /*01e8*/ 	.word	0x00007990
        /*01ec*/ 	.word	0x00000007
        /*01f0*/ 	.word	0x00000010
        /*01f4*/ 	.short	0x010a
        /*01f6*/ 	.byte	0x3f
	.zero		1


	//   ....[21]....
        /*01f8*/ 	.word	0x00007fa0
        /*01fc*/ 	.word	0x00000003
        /*0200*/ 	.word	0x00000058
        /*0204*/ 	.short	0x0101
        /*0206*/ 	.byte	0x3f
	.zero		1


	//   ....[22]....
        /*0208*/ 	.word	0x00008730
        /*020c*/ 	.word	0x00000007
        /*0210*/ 	.word	0x00000000
        /*0214*/ 	.short	0x010a
        /*0216*/ 	.byte	0x3f
	.zero		1


	//   ....[23]....
        /*0218*/ 	.word	0x000087b0
        /*021c*/ 	.word	0x00000003
        /*0220*/ 	.word	0x00000000
        /*0224*/ 	.short	0x010a
        /*0226*/ 	.byte	0x3f
	.zero		1


	//   ....[24]....
        /*0228*/ 	.word	0x00008810
        /*022c*/ 	.word	0x00000062
        /*0230*/ 	.word	0xfffffff8
        /*0234*/ 	.short	0x010a
        /*0236*/ 	.byte	0x3f
	.zero		1


	//   ....[25]....
        /*0238*/ 	.word	0x00008860
        /*023c*/ 	.word	0x00000003
        /*0240*/ 	.word	0x00000000
        /*0244*/ 	.short	0x010a
        /*0246*/ 	.byte	0x3f
	.zero		1


	//   ....[26]....
        /*0248*/ 	.word	0x000088c0
        /*024c*/ 	.word	0x00000005
        /*0250*/ 	.word	0x00000000
        /*0254*/ 	.short	0x010a
        /*0256*/ 	.byte	0x3f
	.zero		1


	//   ....[27]....
        /*0258*/ 	.word	0x00008910
        /*025c*/ 	.word	0x00000062
        /*0260*/ 	.word	0x00000008
        /*0264*/ 	.short	0x010a
        /*0266*/ 	.byte	0x3f
	.zero		1


	//   ....[28]....
        /*0268*/ 	.word	0x000089e0
        /*026c*/ 	.word	0x00000007
        /*0270*/ 	.word	0x00000010
        /*0274*/ 	.short	0x010a
        /*0276*/ 	.byte	0x3f
	.zero		1


	//   ....[29]....
        /*0278*/ 	.word	0x00008ab0
        /*027c*/ 	.word	0x00000007
        /*0280*/ 	.word	0x00000000
        /*0284*/ 	.short	0x010a
        /*0286*/ 	.byte	0x3f
	.zero		1


	//----- nvinfo : EIATTR_NUM_MBARRIERS
	.align		4
.L_35:
        /*0288*/ 	.byte	0x03, 0x38
        /*028a*/ 	.short	0x000a


	//----- nvinfo : EIATTR_EXIT_INSTR_OFFSETS
	.align		4
        /*028c*/ 	.byte	0x04, 0x1c
        /*028e*/ 	.short	(.L_37 - .L_36)


	//   ....[0]....
.L_36:
        /*0290*/ 	.word	0x00001460


	//   ....[1]....
        /*0294*/ 	.word	0x000014c0


	//   ....[2]....
        /*0298*/ 	.word	0x00007590


	//   ....[3]....
        /*029c*/ 	.word	0x000075c0


	//   ....[4]....
        /*02a0*/ 	.word	0x00008800


	//----- nvinfo : EIATTR_MAX_THREADS
	.align		4
.L_37:
        /*02a4*/ 	.byte	0x04, 0x05
        /*02a6*/ 	.short	(.L_39 - .L_38)
.L_38:
        /*02a8*/ 	.word	0x00000180
        /*02ac*/ 	.word	0x00000001
        /*02b0*/ 	.word	0x00000001


	//----- nvinfo : EIATTR_CRS_STACK_SIZE
	.align		4
.L_39:
        /*02b4*/ 	.byte	0x04, 0x1e
        /*02b6*/ 	.short	(.L_41 - .L_40)
.L_40:
        /*02b8*/ 	.word	0x00000000


	//----- nvinfo : EIATTR_CBANK_PARAM_SIZE
	.align		4
.L_41:
        /*02bc*/ 	.byte	0x03, 0x19
        /*02be*/ 	.short	0x0470


	//----- nvinfo : EIATTR_PARAM_CBANK
	.align		4
        /*02c0*/ 	.byte	0x04, 0x0a
        /*02c2*/ 	.short	(.L_43 - .L_42)
	.align		4
.L_42:
        /*02c4*/ 	.word	index@(.nv.constant0._ZN7cutlass13device_kernelINS_4gemm6kernel13GemmUniversalIN4cute5tupleIJiiiiEEENS1_10collective13CollectiveMmaINS1_34MainloopSm90TmaGmmaWarpSpecializedILi2ENS5_IJNS4_1CILi2EEENSA_ILi4EEENSA_ILi1EEEEEENS1_32KernelTmaWarpSpecializedPingpongEEENS5_IJNSA_ILi64EEENSA_ILi128EEESI_EEENS_10tfloat32_tENS5_IJlSD_lEEESK_SL_NS4_8TiledMMAINS4_8MMA_AtomIJNS4_4SM904GMMA30MMA_64x128x8_F32TF32TF32_SS_TNILNSP_7ScaleInE1ELSR_1EEEEEENS4_6LayoutINS5_IJSD_SD_SD_EEENS5_IJNSA_ILi0EEESW_SW_EEEEENS5_IJNS4_10UnderscoreESZ_SZ_EEEEENS4_23SM90_TMA_LOAD_MULTICASTENS4_14ComposedLayoutINS4_7SwizzleILi3ELi4ELi3EEENS4_18smem_ptr_flag_bitsILi32EEENSU_INS5_IJNSA_ILi8EEENSA_ILi32EEEEEENS5_IJS19_SD_EEEEEEEvNS4_8identityES12_S1D_vS1E_EENS_8epilogue10collective6detail29Sm90TmaWarpSpecializedAdapterINS1H_15DefaultEpilogueISK_SL_SL_NS1G_6thread17LinearCombinationISK_Li1EffLNS1L_9ScaleType4KindE0ELNS_15FloatRoundStyleE2ESK_EENS1_15EpilogueDefaultEEEEEvvEEEEvNT_6ParamsE)
        /*02c8*/ 	.short	0x0210
        /*02ca*/ 	.short	0x0470


	//----- nvinfo : EIATTR_SW_WAR
	.align		4
.L_43:
        /*02cc*/ 	.byte	0x04, 0x36
        /*02ce*/ 	.short	(.L_45 - .L_44)
.L_44:
        /*02d0*/ 	.word	0x00000008
.L_45:


//--------------------- .nv.callgraph             --------------------------
	.section	.nv.callgraph,"",@"SHT_CUDA_CALLGRAPH"
	.align	4
	.sectionentsize	8
	.align		4
        /*0000*/ 	.word	0x00000000
	.align		4
        /*0004*/ 	.word	0xffffffff
	.align		4
        /*0008*/ 	.word	index@(_ZN7cutlass13device_kernelINS_4gemm6kernel13GemmUniversalIN4cute5tupleIJiiiiEEENS1_10collective13CollectiveMmaINS1_34MainloopSm90TmaGmmaWarpSpecializedILi2ENS5_IJNS4_1CILi2EEENSA_ILi4EEENSA_ILi1EEEEEENS1_32KernelTmaWarpSpecializedPingpongEEENS5_IJNSA_ILi64EEENSA_ILi128EEESI_EEENS_10tfloat32_tENS5_IJlSD_lEEESK_SL_NS4_8TiledMMAINS4_8MMA_AtomIJNS4_4SM904GMMA30MMA_64x128x8_F32TF32TF32_SS_TNILNSP_7ScaleInE1ELSR_1EEEEEENS4_6LayoutINS5_IJSD_SD_SD_EEENS5_IJNSA_ILi0EEESW_SW_EEEEENS5_IJNS4_10UnderscoreESZ_SZ_EEEEENS4_23SM90_TMA_LOAD_MULTICASTENS4_14ComposedLayoutINS4_7SwizzleILi3ELi4ELi3EEENS4_18smem_ptr_flag_bitsILi32EEENSU_INS5_IJNSA_ILi8EEENSA_ILi32EEEEEENS5_IJS19_SD_EEEEEEEvNS4_8identityES12_S1D_vS1E_EENS_8epilogue10collective6detail29Sm90TmaWarpSpecializedAdapterINS1H_15DefaultEpilogueISK_SL_SL_NS1G_6thread17LinearCombinationISK_Li1EffLNS1L_9ScaleType4KindE0ELNS_15FloatRoundStyleE2ESK_EENS1_15EpilogueDefaultEEEEEvvEEEEvNT_6ParamsE)
	.align		4
        /*000c*/ 	.word	index@(__assertfail)
	.align		4
        /*0010*/ 	.word	0x00000000
	.align		4
        /*0014*/ 	.word	0xfffffffe
	.align		4
        /*0018*/ 	.word	0x00000000
	.align		4
        /*001c*/ 	.word	0xfffffffd
	.align		4
        /*0020*/ 	.word	0x00000000
	.align		4
        /*0024*/ 	.word	0xfffffffc


//--------------------- .nv.constant4             --------------------------
	.section	.nv.constant4,"a",@progbits
	.align	8
	.align		8
.nv.constant4:
        /*0000*/ 	.dword	__assertfail
	.align		8
        /*0008*/ 	.dword	__unnamed_1
	.align		8
        /*0010*/ 	.dword	_ZN40_INTERNAL_fc185e47_4_k_cu_8aab69e9_199924cuda3std3__45__cpo5beginE
	.align		8
        /*0018*/ 	.dword	_ZN40_INTERNAL_fc185e47_4_k_cu_8aab69e9_199924cuda3std3__45__cpo3endE
	.align		8
        /*0020*/ 	.dword	_ZN40_INTERNAL_fc185e47_4_k_cu_8aab69e9_199924cuda3std3__45__cpo6cbeginE
	.align		8
        /*0028*/ 	.dword	_ZN40_INTERNAL_fc185e47_4_k_cu_8aab69e9_199924cuda3std3__45__cpo4cendE
	.align		8
        /*0030*/ 	.dword	_ZN40_INTERNAL_fc185e47_4_k_cu_8aab69e9_199924cuda3std3__442_GLOBAL__N__fc185e47_4_k_cu_8aab69e9_199926ignoreE
	.align		8
        /*0038*/ 	.dword	_ZN40_INTERNAL_fc185e47_4_k_cu_8aab69e9_199924cuda3std3__419piecewise_constructE
	.align		8
        /*0040*/ 	.dword	_ZN40_INTERNAL_fc185e47_4_k_cu_8aab69e9_199924cuda3std3__48in_placeE
	.align		8
        /*0048*/ 	.dword	_ZN40_INTERNAL_fc185e47_4_k_cu_8aab69e9_199924cuda3std6ranges3__45__cpo4swapE
	.align		8
        /*0050*/ 	.dword	_ZN40_INTERNAL_fc185e47_4_k_cu_8aab69e9_199924cuda3std6ranges3__45__cpo9iter_moveE
	.align		8
        /*0058*/ 	.dword	_ZN40_INTERNAL_fc185e47_4_k_cu_8aab69e9_199924cute7productE
	.align		8
        /*0060*/ 	.dword	_ZN40_INTERNAL_fc185e47_4_k_cu_8aab69e9_199924cute1_E
	.align		8
        /*0068*/ 	.dword	$str$22
	.align		8
        /*0070*/ 	.dword	$str$23


//--------------------- .text._ZN7cutlass13device_kernelINS_4gemm6kernel13GemmUniversalIN4cute5tupleIJiiiiEEENS1_10collective13CollectiveMmaINS1_34MainloopSm90TmaGmmaWarpSpecializedILi2ENS5_IJNS4_1CILi2EEENSA_ILi4EEENSA_ILi1EEEEEENS1_32KernelTmaWarpSpecializedPingpongEEENS5_IJNSA_ILi64EEENSA_ILi128EEESI_EEENS_10tfloat32_tENS5_IJlSD_lEEESK_SL_NS4_8TiledMMAINS4_8MMA_AtomIJNS4_4SM904GMMA30MMA_64x128x8_F32TF32TF32_SS_TNILNSP_7ScaleInE1ELSR_1EEEEEENS4_6LayoutINS5_IJSD_SD_SD_EEENS5_IJNSA_ILi0EEESW_SW_EEEEENS5_IJNS4_10UnderscoreESZ_SZ_EEEEENS4_23SM90_TMA_LOAD_MULTICASTENS4_14ComposedLayoutINS4_7SwizzleILi3ELi4ELi3EEENS4_18smem_ptr_flag_bitsILi32EEENSU_INS5_IJNSA_ILi8EEENSA_ILi32EEEEEENS5_IJS19_SD_EEEEEEEvNS4_8identityES12_S1D_vS1E_EENS_8epilogue10collective6detail29Sm90TmaWarpSpecializedAdapterINS1H_15DefaultEpilogueISK_SL_SL_NS1G_6thread17LinearCombinationISK_Li1EffLNS1L_9ScaleType4KindE0ELNS_15FloatRoundStyleE2ESK_EENS1_15EpilogueDefaultEEEEEvvEEEEvNT_6ParamsE --------------------------
	.section	.text._ZN7cutlass13device_kernelINS_4gemm6kernel13GemmUniversalIN4cute5tupleIJiiiiEEENS1_10collective13CollectiveMmaINS1_34MainloopSm90TmaGmmaWarpSpecializedILi2ENS5_IJNS4_1CILi2EEENSA_ILi4EEENSA_ILi1EEEEEENS1_32KernelTmaWarpSpecializedPingpongEEENS5_IJNSA_ILi64EEENSA_ILi128EEESI_EEENS_10tfloat32_tENS5_IJlSD_lEEESK_SL_NS4_8TiledMMAINS4_8MMA_AtomIJNS4_4SM904GMMA30MMA_64x128x8_F32TF32TF32_SS_TNILNSP_7ScaleInE1ELSR_1EEEEEENS4_6LayoutINS5_IJSD_SD_SD_EEENS5_IJNSA_ILi0EEESW_SW_EEEEENS5_IJNS4_10UnderscoreESZ_SZ_EEEEENS4_23SM90_TMA_LOAD_MULTICASTENS4_14ComposedLayoutINS4_7SwizzleILi3ELi4ELi3EEENS4_18smem_ptr_flag_bitsILi32EEENSU_INS5_IJNSA_ILi8EEENSA_ILi32EEEEEENS5_IJS19_SD_EEEEEEEvNS4_8identityES12_S1D_vS1E_EENS_8epilogue10collective6detail29Sm90TmaWarpSpecializedAdapterINS1H_15DefaultEpilogueISK_SL_SL_NS1G_6thread17LinearCombinationISK_Li1EffLNS1L_9ScaleType4KindE0ELNS_15FloatRoundStyleE2ESK_EENS1_15EpilogueDefaultEEEEEvvEEEEvNT_6ParamsE,"ax",@progbits
	.align	128
.text._ZN7cutlass13device_kernelINS_4gemm6kernel13GemmUniversalIN4cute5tupleIJiiiiEEENS1_10collective13CollectiveMmaINS1_34MainloopSm90TmaGmmaWarpSpecializedILi2ENS5_IJNS4_1CILi2EEENSA_ILi4EEENSA_ILi1EEEEEENS1_32KernelTmaWarpSpecializedPingpongEEENS5_IJNSA_ILi64EEENSA_ILi128EEESI_EEENS_10tfloat32_tENS5_IJlSD_lEEESK_SL_NS4_8TiledMMAINS4_8MMA_AtomIJNS4_4SM904GMMA30MMA_64x128x8_F32TF32TF32_SS_TNILNSP_7ScaleInE1ELSR_1EEEEEENS4_6LayoutINS5_IJSD_SD_SD_EEENS5_IJNSA_ILi0EEESW_SW_EEEEENS5_IJNS4_10UnderscoreESZ_SZ_EEEEENS4_23SM90_TMA_LOAD_MULTICASTENS4_14ComposedLayoutINS4_7SwizzleILi3ELi4ELi3EEENS4_18smem_ptr_flag_bitsILi32EEENSU_INS5_IJNSA_ILi8EEENSA_ILi32EEEEEENS5_IJS19_SD_EEEEEEEvNS4_8identityES12_S1D_vS1E_EENS_8epilogue10collective6detail29Sm90TmaWarpSpecializedAdapterINS1H_15DefaultEpilogueISK_SL_SL_NS1G_6thread17LinearCombinationISK_Li1EffLNS1L_9ScaleType4KindE0ELNS_15FloatRoundStyleE2ESK_EENS1_15EpilogueDefaultEEEEEvvEEEEvNT_6ParamsE:
        .type           _ZN7cutlass13device_kernelINS_4gemm6kernel13GemmUniversalIN4cute5tupleIJiiiiEEENS1_10collective13CollectiveMmaINS1_34MainloopSm90TmaGmmaWarpSpecializedILi2ENS5_IJNS4_1CILi2EEENSA_ILi4EEENSA_ILi1EEEEEENS1_32KernelTmaWarpSpecializedPingpongEEENS5_IJNSA_ILi64EEENSA_ILi128EEESI_EEENS_10tfloat32_tENS5_IJlSD_lEEESK_SL_NS4_8TiledMMAINS4_8MMA_AtomIJNS4_4SM904GMMA30MMA_64x128x8_F32TF32TF32_SS_TNILNSP_7ScaleInE1ELSR_1EEEEEENS4_6LayoutINS5_IJSD_SD_SD_EEENS5_IJNSA_ILi0EEESW_SW_EEEEENS5_IJNS4_10UnderscoreESZ_SZ_EEEEENS4_23SM90_TMA_LOAD_MULTICASTENS4_14ComposedLayoutINS4_7SwizzleILi3ELi4ELi3EEENS4_18smem_ptr_flag_bitsILi32EEENSU_INS5_IJNSA_ILi8EEENSA_ILi32EEEEEENS5_IJS19_SD_EEEEEEEvNS4_8identityES12_S1D_vS1E_EENS_8epilogue10collective6detail29Sm90TmaWarpSpecializedAdapterINS1H_15DefaultEpilogueISK_SL_SL_NS1G_6thread17LinearCombinationISK_Li1EffLNS1L_9ScaleType4KindE0ELNS_15FloatRoundStyleE2ESK_EENS1_15EpilogueDefaultEEEEEvvEEEEvNT_6ParamsE,@function
        .size           _ZN7cutlass13device_kernelINS_4gemm6kernel13GemmUniversalIN4cute5tupleIJiiiiEEENS1_10collective13CollectiveMmaINS1_34MainloopSm90TmaGmmaWarpSpecializedILi2ENS5_IJNS4_1CILi2EEENSA_ILi4EEENSA_ILi1EEEEEENS1_32KernelTmaWarpSpecializedPingpongEEENS5_IJNSA_ILi64EEENSA_ILi128EEESI_EEENS_10tfloat32_tENS5_IJlSD_lEEESK_SL_NS4_8TiledMMAINS4_8MMA_AtomIJNS4_4SM904GMMA30MMA_64x128x8_F32TF32TF32_SS_TNILNSP_7ScaleInE1ELSR_1EEEEEENS4_6LayoutINS5_IJSD_SD_SD_EEENS5_IJNSA_ILi0EEESW_SW_EEEEENS5_IJNS4_10UnderscoreESZ_SZ_EEEEENS4_23SM90_TMA_LOAD_MULTICASTENS4_14ComposedLayoutINS4_7SwizzleILi3ELi4ELi3EEENS4_18smem_ptr_flag_bitsILi32EEENSU_INS5_IJNSA_ILi8EEENSA_ILi32EEEEEENS5_IJS19_SD_EEEEEEEvNS4_8identityES12_S1D_vS1E_EENS_8epilogue10collective6detail29Sm90TmaWarpSpecializedAdapterINS1H_15DefaultEpilogueISK_SL_SL_NS1G_6thread17LinearCombinationISK_Li1EffLNS1L_9ScaleType4KindE0ELNS_15FloatRoundStyleE2ESK_EENS1_15EpilogueDefaultEEEEEvvEEEEvNT_6ParamsE,(.L_x_196 - _ZN7cutlass13device_kernelINS_4gemm6kernel13GemmUniversalIN4cute5tupleIJiiiiEEENS1_10collective13CollectiveMmaINS1_34MainloopSm90TmaGmmaWarpSpecializedILi2ENS5_IJNS4_1CILi2EEENSA_ILi4EEENSA_ILi1EEEEEENS1_32KernelTmaWarpSpecializedPingpongEEENS5_IJNSA_ILi64EEENSA_ILi128EEESI_EEENS_10tfloat32_tENS5_IJlSD_lEEESK_SL_NS4_8TiledMMAINS4_8MMA_AtomIJNS4_4SM904GMMA30MMA_64x128x8_F32TF32TF32_SS_TNILNSP_7ScaleInE1ELSR_1EEEEEENS4_6LayoutINS5_IJSD_SD_SD_EEENS5_IJNSA_ILi0EEESW_SW_EEEEENS5_IJNS4_10UnderscoreESZ_SZ_EEEEENS4_23SM90_TMA_LOAD_MULTICASTENS4_14ComposedLayoutINS4_7SwizzleILi3ELi4ELi3EEENS4_18smem_ptr_flag_bitsILi32EEENSU_INS5_IJNSA_ILi8EEENSA_ILi32EEEEEENS5_IJS19_SD_EEEEEEEvNS4_8identityES12_S1D_vS1E_EENS_8epilogue10collective6detail29Sm90TmaWarpSpecializedAdapterINS1H_15DefaultEpilogueISK_SL_SL_NS1G_6thread17LinearCombinationISK_Li1EffLNS1L_9ScaleType4KindE0ELNS_15FloatRoundStyleE2ESK_EENS1_15EpilogueDefaultEEEEEvvEEEEvNT_6ParamsE)
        .other          _ZN7cutlass13device_kernelINS_4gemm6kernel13GemmUniversalIN4cute5tupleIJiiiiEEENS1_10collective13CollectiveMmaINS1_34MainloopSm90TmaGmmaWarpSpecializedILi2ENS5_IJNS4_1CILi2EEENSA_ILi4EEENSA_ILi1EEEEEENS1_32KernelTmaWarpSpecializedPingpongEEENS5_IJNSA_ILi64EEENSA_ILi128EEESI_EEENS_10tfloat32_tENS5_IJlSD_lEEESK_SL_NS4_8TiledMMAINS4_8MMA_AtomIJNS4_4SM904GMMA30MMA_64x128x8_F32TF32TF32_SS_TNILNSP_7ScaleInE1ELSR_1EEEEEENS4_6LayoutINS5_IJSD_SD_SD_EEENS5_IJNSA_ILi0EEESW_SW_EEEEENS5_IJNS4_10UnderscoreESZ_SZ_EEEEENS4_23SM90_TMA_LOAD_MULTICASTENS4_14ComposedLayoutINS4_7SwizzleILi3ELi4ELi3EEENS4_18smem_ptr_flag_bitsILi32EEENSU_INS5_IJNSA_ILi8EEENSA_ILi32EEEEEENS5_IJS19_SD_EEEEEEEvNS4_8identityES12_S1D_vS1E_EENS_8epilogue10collective6detail29Sm90TmaWarpSpecializedAdapterINS1H_15DefaultEpilogueISK_SL_SL_NS1G_6thread17LinearCombinationISK_Li1EffLNS1L_9ScaleType4KindE0ELNS_15FloatRoundStyleE2ESK_EENS1_15EpilogueDefaultEEEEEvvEEEEvNT_6ParamsE,@"STO_CUDA_ENTRY STV_DEFAULT"
_ZN7cutlass13device_kernelINS_4gemm6kernel13GemmUniversalIN4cute5tupleIJiiiiEEENS1_10collective13CollectiveMmaINS1_34MainloopSm90TmaGmmaWarpSpecializedILi2ENS5_IJNS4_1CILi2EEENSA_ILi4EEENSA_ILi1EEEEEENS1_32KernelTmaWarpSpecializedPingpongEEENS5_IJNSA_ILi64EEENSA_ILi128EEESI_EEENS_10tfloat32_tENS5_IJlSD_lEEESK_SL_NS4_8TiledMMAINS4_8MMA_AtomIJNS4_4SM904GMMA30MMA_64x128x8_F32TF32TF32_SS_TNILNSP_7ScaleInE1ELSR_1EEEEEENS4_6LayoutINS5_IJSD_SD_SD_EEENS5_IJNSA_ILi0EEESW_SW_EEEEENS5_IJNS4_10UnderscoreESZ_SZ_EEEEENS4_23SM90_TMA_LOAD_MULTICASTENS4_14ComposedLayoutINS4_7SwizzleILi3ELi4ELi3EEENS4_18smem_ptr_flag_bitsILi32EEENSU_INS5_IJNSA_ILi8EEENSA_ILi32EEEEEENS5_IJS19_SD_EEEEEEEvNS4_8identityES12_S1D_vS1E_EENS_8epilogue10collective6detail29Sm90TmaWarpSpecializedAdapterINS1H_15DefaultEpilogueISK_SL_SL_NS1G_6thread17LinearCombinationISK_Li1EffLNS1L_9ScaleType4KindE0ELNS_15FloatRoundStyleE2ESK_EENS1_15EpilogueDefaultEEEEEvvEEEEvNT_6ParamsE:
[----:B------:R-:W0:Y:S01]  /*0000*/  LDC R1, c[0x0][0x28] ;  /* 0x00000a00ff017b82 */ /* 0x000e220000000800 */
[----:B------:R-:W1:Y:S01]  /*0010*/  S2R R3, SR_TID.X ;  /* 0x0000000000037919 */ /* 0x000e620000002100 */
[----:B------:R-:W-:Y:S01]  /*0020*/  ELECT P0, URZ, PT ;  /* 0x00000000003f782f */ /* 0x000fe20003800000 */
[----:B------:R-:W-:Y:S01]  /*0030*/  BSSY B0, `(.L_x_0) ;  /* 0x0000014000007945 */ /* 0x000fe20003800000 */
[--C-:B-1----:R-:W-:Y:S02]  /*0040*/  SHF.R.U32.HI R0, RZ, 0x5, R3.reuse ;  /* 0x00000005ff007819 */ /* 0x102fe40000011603 */
[----:B------:R-:W-:-:S03]  /*0050*/  SHF.R.U32.HI R5, RZ, 0x7, R3 ;  /* 0x00000007ff057819 */ /* 0x000fc60000011603 */
[----:B------:R-:W1:Y:S02]  /*0060*/  SHFL.IDX PT, R2, R0, RZ, 0x1f ;  /* 0x00001fff00027589 */ /* 0x000e6400000e0000 */
[----:B-1----:R-:W-:Y:S02]  /*0070*/  R2UR UR6, R2 ;  /* 0x00000000020672ca */ /* 0x002fe400000e0000 */
[----:B------:R1:W2:Y:S11]  /*0080*/  SHFL.IDX PT, R2, R5, RZ, 0x1f ;  /* 0x00001fff05027589 */ /* 0x0002b600000e0000 */
[----:B------:R-:W-:-:S02]  /*0090*/  USHF.R.S32.HI UR4, URZ, 0x1f, UR6 ;  /* 0x0000001f3f047899 */ /* 0x000fc40008011406 */
[----:B------:R-:W-:Y:S02]  /*00a0*/  ISETP.NE.OR P0, PT, RZ, UR6, !P0 ;  /* 0x00000006ff007c0c */ /* 0x000fe4000c705670 */
[----:B------:R-:W-:-:S04]  /*00b0*/  ULEA.HI UR4, UR4, UR6, URZ, 0x2 ;  /* 0x0000000604047291 */ /* 0x000fc8000f8f103f */
[----:B------:R-:W-:-:S04]  /*00c0*/  ULOP3.LUT UR4, UR4, 0xfffffffc, URZ, 0xc0, !UPT ;  /* 0xfffffffc04047892 */ /* 0x000fc8000f8ec03f */
[----:B------:R-:W-:-:S03]  /*00d0*/  UIADD3 UR6, UR6, -UR4, URZ ;  /* 0x8000000406067290 */ /* 0x000fc6000fffe03f */
[----:B012---:R-:W-:Y:S09]  /*00e0*/  @P0 BRA `(.L_x_1) ;  /* 0x0000000000200947 */ /* 0x007ff20003800000 */
[----:B------:R-:W-:Y:S02]  /*00f0*/  ULDC.64 UR4, c[0x0][0x198] ;  /* 0x0000660000047ab9 */ /* 0x000fe40000000a00 */
[----:B------:R-:W-:Y:S02]  /*0100*/  UIADD3 UR8, UP0, UR4, 0xf0, URZ ;  /* 0x000000f004087890 */ /* 0x000fe4000ff1e03f */
[----:B------:R-:W-:Y:S02]  /*0110*/  UIADD3 UR4, UP1, UR4, 0x1f0, URZ ;  /* 0x000001f004047890 */ /* 0x000fe4000ff3e03f */
[----:B------:R-:W-:Y:S02]  /*0120*/  UIADD3.X UR9, URZ, UR5, URZ, UP0, !UPT ;  /* 0x000000053f097290 */ /* 0x000fe400087fe43f */
[----:B------:R-:W-:-:S07]  /*0130*/  UIADD3.X UR5, URZ, UR5, URZ, UP1, !UPT ;  /* 0x000000053f057290 */ /* 0x000fce0008ffe43f */
[----:B------:R0:W-:Y:S02]  /*0140*/  UTMACCTL.PF [UR8] ;  /* 0x00000000080079b9 */ /* 0x0001e40008040000 */
[----:B------:R0:W-:Y:S02]  /*0150*/  UTMACCTL.PF [UR4] ;  /* 0x00000000040079b9 */ /* 0x0001e40008040000 */
[----:B0-----:R-:W-:Y:S01]  /*0160*/  NOP ;  /* 0x0000000000007918 */ /* 0x001fe20000000000 */
.L_x_1:
[----:B------:R-:W-:Y:S05]  /*0170*/  BSYNC B0 ;  /* 0x0000000000007941 */ /* 0x000fea0003800000 */
.L_x_0:
[----:B------:R-:W0:Y:S01]  /*0180*/  SHFL.IDX PT, R6, R0, RZ, 0x1f ;  /* 0x00001fff00067589 */ /* 0x000e2200000e0000 */
[----:B------:R-:W-:Y:S01]  /*0190*/  R2UR UR19, R2 ;  /* 0x00000000021372ca */ /* 0x000fe200000e0000 */
[----:B------:R-:W-:-:S04]  /*01a0*/  UISETP.NE.AND UP0, UPT, UR6, 0x3, UPT ;  /* 0x000000030600788c */ /* 0x000fc8000bf05270 */
[----:B------:R-:W-:-:S08]  /*01b0*/  UISETP.EQ.OR UP0, UPT, UR6, URZ, !UP0 ;  /* 0x0000003f0600728c */ /* 0x000fd0000c702670 */
[----:B------:R-:W-:Y:S02]  /*01c0*/  UIADD3 UR14, UR19, -0x1, URZ ;  /* 0xffffffff130e7890 */ /* 0x000fe4000fffe03f */
[----:B------:R-:W-:Y:S02]  /*01d0*/  UISETP.EQ.AND UP0, UPT, UR19, URZ, UP0 ;  /* 0x0000003f1300728c */ /* 0x000fe40008702270 */
[----:B------:R-:W-:Y:S02]  /*01e0*/  UISETP.GE.U32.AND UP1, UPT, UR14, 0x2, UPT ;  /* 0x000000020e00788c */ /* 0x000fe4000bf26070 */
[----:B------:R-:W-:Y:S01]  /*01f0*/  USEL UR38, URZ, 0x1, !UP0 ;  /* 0x000000013f267887 */ /* 0x000fe2000c000000 */
[----:B0-----:R-:W-:-:S03]  /*0200*/  ISETP.NE.AND P0, PT, R6, RZ, PT ;  /* 0x000000ff0600720c */ /* 0x001fc60003f05270 */
[----:B------:R-:W-:-:S10]  /*0210*/  USEL UR38, UR38, 0x2, UP1 ;  /* 0x0000000226267887 */ /* 0x000fd40008800000 */
[----:B------:R-:W-:Y:S05]  /*0220*/  @P0 BRA `(.L_x_2) ;  /* 0x0000000000480947 */ /* 0x000fea0003800000 */
[----:B------:R-:W0:Y:S01]  /*0230*/  S2UR UR7, SR_CgaCtaId ;  /* 0x00000000000779c3 */ /* 0x000e220000008800 */
[----:B------:R-:W-:Y:S01]  /*0240*/  UMOV UR4, 0x400 ;  /* 0x0000040000047882 */ /* 0x000fe20000000000 */
[----:B------:R-:W-:Y:S01]  /*0250*/  UMOV UR5, 0x1 ;  /* 0x0000000100057882 */ /* 0x000fe20000000000 */
[----:B------:R-:W-:Y:S01]  /*0260*/  UMOV UR8, 0x5 ;  /* 0x0000000500087882 */ /* 0x000fe20000000000 */
[----:B------:R-:W-:Y:S01]  /*0270*/  ELECT P0, URZ, PT ;  /* 0x00000000003f782f */ /* 0x000fe20003800000 */
[----:B------:R-:W-:-:S04]  /*0280*/  UIADD3 UR8, -UR8, 0x100000, URZ ;  /* 0x0010000008087890 */ /* 0x000fc8000fffe13f */
[----:B------:R-:W-:Y:S02]  /*0290*/  USHF.L.U32 UR9, UR8, 0xb, URZ ;  /* 0x0000000b08097899 */ /* 0x000fe4000800063f */
[----:B------:R-:W-:Y:S02]  /*02a0*/  USHF.L.U32 UR8, UR8, 0x1, URZ ;  /* 0x0000000108087899 */ /* 0x000fe4000800063f */
[----:B0-----:R-:W-:Y:S02]  /*02b0*/  ULEA UR7, UR7, UR4, 0x18 ;  /* 0x0000000407077291 */ /* 0x001fe4000f8ec03f */
[----:B------:R-:W-:-:S04]  /*02c0*/  UIADD3 UR4, -UR5, 0x100000, URZ ;  /* 0x0010000005047890 */ /* 0x000fc8000fffe13f */
[----:B------:R-:W-:Y:S02]  /*02d0*/  USHF.L.U32 UR5, UR4, 0xb, URZ ;  /* 0x0000000b04057899 */ /* 0x000fe4000800063f */
[----:B------:R-:W-:Y:S01]  /*02e0*/  USHF.L.U32 UR4, UR4, 0x1, URZ ;  /* 0x0000000104047899 */ /* 0x000fe2000800063f */
[----:B------:R-:W0:Y:S11]  /*02f0*/  FENCE.VIEW.ASYNC.S ;  /* 0x00000000000073c6 */ /* 0x000e360000000000 */
[----:B0-----:R0:W1:Y:S01]  /*0300*/  SYNCS.EXCH.64 URZ, [UR7], UR4 ;  /* 0x00000004073f75b2 */ /* 0x0010620008000100 */
[----:B------:R0:W2:Y:S01]  /*0310*/  SYNCS.EXCH.64 URZ, [UR7+0x10], UR8 ;  /* 0x00001008073f75b2 */ /* 0x0000a20008000100 */
[----:B------:R0:W3:Y:S01]  /*0320*/  SYNCS.EXCH.64 URZ, [UR7+0x8], UR4 ;  /* 0x00000804073f75b2 */ /* 0x0000e20008000100 */
[----:B------:R0:W4:Y:S01]  /*0330*/  SYNCS.EXCH.64 URZ, [UR7+0x18], UR8 ;  /* 0x00001808073f75b2 */ /* 0x0001220008000100 */
[----:B------:R-:W-:Y:S01]  /*0340*/  NOP ;  /* 0x0000000000007918 */ /* 0x000fe20000000000 */
.L_x_2:
[----:B------:R-:W5:Y:S01]  /*0350*/  S2UR UR15, SR_CTAID.X ;  /* 0x00000000000f79c3 */ /* 0x000f620000002500 */
[----:B------:R-:W-:Y:S01]  /*0360*/  SHF.R.S32.HI R2, RZ, 0x1f, R3 ;  /* 0x0000001fff027819 */ /* 0x000fe20000011403 */
[----:B------:R-:W1:Y:S01]  /*0370*/  SHFL.IDX PT, R7, R0, RZ, 0x1f ;  /* 0x00001fff00077589 */ /* 0x000e6200000e0000 */
[----:B------:R-:W-:Y:S02]  /*0380*/  ELECT P0, URZ, PT ;  /* 0x00000000003f782f */ /* 0x000fe40003800000 */
[----:B------:R-:W-:Y:S01]  /*0390*/  SHF.R.S32.HI R11, RZ, 0x1f, R6 ;  /* 0x0000001fff0b7819 */ /* 0x000fe20000011406 */
[----:B0-----:R-:W-:Y:S01]  /*03a0*/  ULDC UR4, c[0x0][0x150] ;  /* 0x0000540000047ab9 */ /* 0x001fe20000000800 */
[----:B------:R-:W-:Y:S01]  /*03b0*/  LEA.HI R2, R2, R3, RZ, 0x7 ;  /* 0x0000000302027211 */ /* 0x000fe200078f38ff */
[----:B------:R-:W0:Y:S01]  /*03c0*/  SHFL.IDX PT, R8, R0, RZ, 0x1f ;  /* 0x00001fff00087589 */ /* 0x000e2200000e0000 */
[----:B------:R-:W2:Y:S01]  /*03d0*/  S2UR UR8, SR_CTAID.Y ;  /* 0x00000000000879c3 */ /* 0x000ea20000002600 */
[----:B------:R-:W-:-:S02]  /*03e0*/  ELECT P1, URZ, PT ;  /* 0x00000000003f782f */ /* 0x000fc40003820000 */
[----:B------:R-:W-:Y:S01]  /*03f0*/  LOP3.LUT R2, R2, 0xffffff80, RZ, 0xc0, !PT ;  /* 0xffffff8002027812 */ /* 0x000fe200078ec0ff */
[----:B------:R-:W-:Y:S01]  /*0400*/  ULDC UR7, c[0x0][0x144] ;  /* 0x0000510000077ab9 */ /* 0x000fe20000000800 */
[----:B------:R-:W-:Y:S01]  /*0410*/  LEA.HI R11, R11, R6, RZ, 0x2 ;  /* 0x000000060b0b7211 */ /* 0x000fe200078f10ff */
[----:B------:R-:W-:Y:S01]  /*0420*/  UMOV UR18, 0x80 ;  /* 0x0000008000127882 */ /* 0x000fe20000000000 */
[----:B------:R-:W-:Y:S01]  /*0430*/  NOP ;  /* 0x0000000000007918 */ /* 0x000fe20000000000 */
[----:B------:R-:W-:Y:S01]  /*0440*/  IMAD.IADD R4, R3, 0x1, -R2 ;  /* 0x0000000103047824 */ /* 0x000fe200078e0a02 */
[----:B------:R-:W-:Y:S01]  /*0450*/  LOP3.LUT R11, R11, 0x3ffffffc, RZ, 0xc0, !PT ;  /* 0x3ffffffc0b0b7812 */ /* 0x000fe200078ec0ff */
[----:B------:R-:W-:Y:S01]  /*0460*/  NOP ;  /* 0x0000000000007918 */ /* 0x000fe20000000000 */
[----:B------:R-:W-:Y:S01]  /*0470*/  ULDC UR17, c[0x0][0x148] ;  /* 0x0000520000117ab9 */ /* 0x000fe20000000800 */
[----:B------:R3:W3:Y:S01]  /*0480*/  SHFL.IDX PT, R98, R5, RZ, 0x1f ;  /* 0x00001fff05627589 */ /* 0x0006e200000e0000 */
[----:B------:R-:W-:Y:S01]  /*0490*/  SHF.R.S32.HI R9, RZ, 0x1f, R4 ;  /* 0x0000001fff097819 */ /* 0x000fe20000011404 */
[----:B------:R-:W-:Y:S01]  /*04a0*/  IMAD.IADD R11, R6, 0x1, -R11 ;  /* 0x00000001060b7824 */ /* 0x000fe200078e0a0b */
[----:B------:R-:W-:Y:S01]  /*04b0*/  ISETP.NE.AND P2, PT, RZ, UR19, PT ;  /* 0x00000013ff007c0c */ /* 0x000fe2000bf45270 */
[----:B------:R-:W-:Y:S01]  /*04c0*/  IMAD.MOV.U32 R88, RZ, RZ, 0x1 ;  /* 0x00000001ff587424 */ /* 0x000fe200078e00ff */
[----:B-----5:R-:W-:-:S02]  /*04d0*/  I2FP.F32.U32 R10, UR15 ;  /* 0x0000000f000a7c45 */ /* 0x020fc40008201000 */
[----:B------:R-:W-:Y:S02]  /*04e0*/  LEA.HI R2, R9, R4, RZ, 0x3 ;  /* 0x0000000409027211 */ /* 0x000fe400078f18ff */
[----:B-1----:R-:W-:Y:S01]  /*04f0*/  ISETP.NE.OR P0, PT, R7, RZ, !P0 ;  /* 0x000000ff0700720c */ /* 0x002fe20004705670 */
[----:B------:R-:W-:Y:S01]  /*0500*/  FMUL R10, R10, UR4 ;  /* 0x000000040a0a7c20 */ /* 0x000fe20008400000 */
[--C-:B------:R-:W-:Y:S01]  /*0510*/  SHF.R.S32.HI R7, RZ, 0x3, R2.reuse ;  /* 0x00000003ff077819 */ /* 0x100fe20000011402 */
[----:B------:R-:W-:Y:S01]  /*0520*/  ULDC UR4, c[0x0][0x154] ;  /* 0x0000550000047ab9 */ /* 0x000fe20000000800 */
[----:B------:R-:W-:Y:S02]  /*0530*/  SHF.R.S32.HI R2, RZ, 0x1f, R2 ;  /* 0x0000001fff027819 */ /* 0x000fe40000011402 */
[----:B0-----:R-:W-:Y:S01]  /*0540*/  ISETP.NE.OR P1, PT, R8, RZ, !P1 ;  /* 0x000000ff0800720c */ /* 0x001fe20004f25670 */
[----:B------:R-:W0:Y:S01]  /*0550*/  F2I.U32.TRUNC.NTZ R10, R10 ;  /* 0x0000000a000a7305 */ /* 0x000e22000020f000 */
[----:B------:R-:W-:-:S02]  /*0560*/  LEA.HI R2, R2, R7, RZ, 0x2 ;  /* 0x0000000702027211 */ /* 0x000fc400078f10ff */
[----:B--2---:R-:W-:Y:S02]  /*0570*/  I2FP.F32.U32 R0, UR8 ;  /* 0x0000000800007c45 */ /* 0x004fe40008201000 */
[----:B------:R-:W-:Y:S01]  /*0580*/  LOP3.LUT R2, R2, 0xfffffffc, RZ, 0xc0, !PT ;  /* 0xfffffffc02027812 */ /* 0x000fe200078ec0ff */
[----:B------:R-:W-:Y:S02]  /*0590*/  VOTEU.ALL UP0, P0 ;  /* 0x00000000003f7886 */ /* 0x000fe40000000000 */
[----:B------:R-:W-:Y:S02]  /*05a0*/  FMUL R6, R0, UR4 ;  /* 0x0000000400067c20 */ /* 0x000fe40008400000 */
[----:B------:R-:W-:Y:S01]  /*05b0*/  IMAD.IADD R2, R7, 0x1, -R2 ;  /* 0x0000000107027824 */ /* 0x000fe200078e0a02 */
[----:B------:R-:W1:Y:S01]  /*05c0*/  @!UP0 S2UR UR11, SR_CgaCtaId ;  /* 0x00000000000b89c3 */ /* 0x000e620000008800 */
[----:B------:R-:W-:Y:S01]  /*05d0*/  VOTEU.ALL UP1, P1 ;  /* 0x00000000003f7886 */ /* 0x000fe20000820000 */
[----:B------:R-:W-:Y:S01]  /*05e0*/  @!UP0 UMOV UR10, 0x400 ;  /* 0x00000400000a8882 */ /* 0x000fe20000000000 */
[----:B------:R-:W-:Y:S01]  /*05f0*/  IMAD R2, R11, 0x4, R2 ;  /* 0x000000040b027824 */ /* 0x000fe200078e0202 */
[----:B0-----:R-:W-:Y:S01]  /*0600*/  R2UR UR4, R10 ;  /* 0x000000000a0472ca */ /* 0x001fe200000e0000 */
[----:B------:R-:W0:Y:S01]  /*0610*/  F2I.U32.TRUNC.NTZ R6, R6 ;  /* 0x0000000600067305 */ /* 0x000e22000020f000 */
[----:B------:R-:W-:Y:S01]  /*0620*/  @!UP1 UMOV UR13, 0x400 ;  /* 0x00000400000d9882 */ /* 0x000fe20000000000 */
[C---:B------:R-:W-:Y:S01]  /*0630*/  IMAD.SHL.U32 R23, R2.reuse, 0x4, RZ ;  /* 0x0000000402177824 */ /* 0x040fe200078e00ff */
[----:B------:R-:W-:Y:S01]  /*0640*/  LEA.HI R0, R2, R2, RZ, 0x1 ;  /* 0x0000000202007211 */ /* 0x000fe200078f08ff */
[----:B------:R-:W2:Y:S01]  /*0650*/  @!UP1 S2UR UR16, SR_CgaCtaId ;  /* 0x00000000001099c3 */ /* 0x000ea20000008800 */
[----:B------:R-:W-:Y:S01]  /*0660*/  VOTEU.ALL UP2, P1 ;  /* 0x00000000003f7886 */ /* 0x000fe20000840000 */
[----:B------:R-:W-:Y:S01]  /*0670*/  VOTEU.ALL UP3, P1 ;  /* 0x00000000003f7886 */ /* 0x000fe20000860000 */
[----:B------:R-:W-:Y:S01]  /*0680*/  LOP3.LUT R7, R0, 0xfffffffe, RZ, 0xc0, !PT ;  /* 0xfffffffe00077812 */ /* 0x000fe200078ec0ff */
[----:B------:R-:W-:Y:S01]  /*0690*/  VOTEU.ALL UP4, P1 ;  /* 0x00000000003f7886 */ /* 0x000fe20000880000 */
[----:B------:R-:W-:Y:S01]  /*06a0*/  LOP3.LUT R23, R2, 0xc, R23, 0x78, !PT ;  /* 0x0000000c02177812 */ /* 0x000fe200078e7817 */
[----:B------:R-:W-:-:S02]  /*06b0*/  VOTEU.ALL UP5, P1 ;  /* 0x00000000003f7886 */ /* 0x000fc400008a0000 */
[----:B------:R-:W-:Y:S01]  /*06c0*/  IMAD.IADD R7, R2, 0x1, -R7 ;  /* 0x0000000102077824 */ /* 0x000fe200078e0a07 */
[----:B------:R-:W-:Y:S01]  /*06d0*/  UIADD3 UR4, -UR4, URZ, URZ ;  /* 0x0000003f04047290 */ /* 0x000fe2000fffe13f */
[----:B------:R-:W5:Y:S01]  /*06e0*/  LDC R2, c[0x0][0x140] ;  /* 0x00005000ff027b82 */ /* 0x000f620000000800 */
[----:B0-----:R-:W-:Y:S02]  /*06f0*/  R2UR UR9, R6 ;  /* 0x00000000060972ca */ /* 0x001fe400000e0000 */
[----:B------:R-:W-:Y:S02]  /*0700*/  UIMAD UR7, UR7, UR4, UR15 ;  /* 0x00000004070772a4 */ /* 0x000fe4000f8e020f */
[----:B-1----:R-:W-:Y:S01]  /*0710*/  @!UP0 ULEA UR12, UR11, UR10, 0x18 ;  /* 0x0000000a0b0c8291 */ /* 0x002fe2000f8ec03f */
[----:B------:R-:W-:Y:S01]  /*0720*/  UMOV UR4, 0x20 ;  /* 0x0000002000047882 */ /* 0x000fe20000000000 */
[----:B------:R-:W-:-:S04]  /*0730*/  @!UP1 UIADD3 UR10, -UR18, 0x100000, URZ ;  /* 0x00100000120a9890 */ /* 0x000fc8000fffe13f */
[----:B------:R-:W-:Y:S02]  /*0740*/  @!UP1 USHF.L.U32 UR11, UR10, 0xb, URZ ;  /* 0x0000000b0a0b9899 */ /* 0x000fe4000800063f */
[----:B------:R-:W-:Y:S01]  /*0750*/  @!UP1 USHF.L.U32 UR10, UR10, 0x1, URZ ;  /* 0x000000010a0a9899 */ /* 0x000fe2000800063f */
[----:B------:R-:W-:Y:S01]  /*0760*/  ISETP.NE.AND P3, PT, R7, UR7, PT ;  /* 0x0000000707007c0c */ /* 0x000fe2000bf65270 */
[----:B------:R-:W-:-:S04]  /*0770*/  @!UP0 UIADD3 UR4, -UR4, 0x100000, URZ ;  /* 0x0010000004048890 */ /* 0x000fc8000fffe13f */
[----:B------:R-:W-:Y:S02]  /*0780*/  @!UP0 USHF.L.U32 UR5, UR4, 0xb, URZ ;  /* 0x0000000b04058899 */ /* 0x000fe4000800063f */
[----:B------:R-:W-:Y:S01]  /*0790*/  @!UP0 USHF.L.U32 UR4, UR4, 0x1, URZ ;  /* 0x0000000104048899 */ /* 0x000fe2000800063f */
[----:B------:R-:W-:Y:S01]  /*07a0*/  VOTEU.ALL UP0, P0 ;  /* 0x00000000003f7886 */ /* 0x000fe20000000000 */
[----:B--2---:R-:W-:Y:S01]  /*07b0*/  @!UP1 ULEA UR13, UR16, UR13, 0x18 ;  /* 0x0000000d100d9291 */ /* 0x004fe2000f8ec03f */
[----:B------:R-:W-:Y:S01]  /*07c0*/  VOTEU.ALL UP1, P0 ;  /* 0x00000000003f7886 */ /* 0x000fe20000020000 */
[----:B------:R-:W-:Y:S01]  /*07d0*/  UIADD3 UR9, -UR9, URZ, URZ ;  /* 0x0000003f09097290 */ /* 0x000fe2000fffe13f */
[----:B------:R-:W-:Y:S01]  /*07e0*/  LOP3.LUT P0, RZ, R4, 0x7, RZ, 0xc0, !PT ;  /* 0x0000000704ff7812 */ /* 0x000fe2000780c0ff */
[----:B------:R-:W0:Y:S06]  /*07f0*/  FENCE.VIEW.ASYNC.S ;  /* 0x00000000000073c6 */ /* 0x000e2c0000000000 */
[----:B0-----:R-:W0:Y:S01]  /*0800*/  @!UP0 SYNCS.EXCH.64 URZ, [UR12+0x50], UR4 ;  /* 0x000050040c3f85b2 */ /* 0x001e220008000100 */
[----:B------:R-:W-:-:S02]  /*0810*/  @P3 LEA.HI R0, R23, R23, RZ, 0x1 ;  /* 0x0000001717003211 */ /* 0x000fc400078f08ff */
[----:B-----5:R-:W-:Y:S02]  /*0820*/  ISETP.EQ.U32.AND P1, PT, R2, 0x1, PT ;  /* 0x000000010200780c */ /* 0x020fe40003f22070 */
[----:B------:R-:W-:Y:S02]  /*0830*/  @P3 SHF.R.S32.HI R0, RZ, 0x1, R0 ;  /* 0x00000001ff003819 */ /* 0x000fe40000011400 */
[----:B------:R-:W-:-:S04]  /*0840*/  ISETP.LT.U32.AND P0, PT, R23, 0x8, !P0 ;  /* 0x000000081700780c */ /* 0x000fc80004701070 */
[----:B---3--:R-:W-:Y:S01]  /*0850*/  SEL R5, RZ, 0x1, !P0 ;  /* 0x00000001ff057807 */ /* 0x008fe20004000000 */
[----:B------:R1:W2:Y:S01]  /*0860*/  @!UP1 SYNCS.EXCH.64 URZ, [UR12+0x58], UR4 ;  /* 0x000058040c3f95b2 */ /* 0x0002a20008000100 */
[----:B------:R-:W-:Y:S01]  /*0870*/  NOP ;  /* 0x0000000000007918 */ /* 0x000fe20000000000 */
[----:B-1----:R-:W-:Y:S01]  /*0880*/  UIMAD UR4, UR17, UR9, UR8 ;  /* 0x00000009110472a4 */ /* 0x002fe2000f8e0208 */
[----:B------:R1:W3:Y:S05]  /*0890*/  @!UP2 SYNCS.EXCH.64 URZ, [UR13+0x30], UR10 ;  /* 0x0000300a0d3fa5b2 */ /* 0x0002ea0008000100 */
[----:B------:R-:W-:-:S04]  /*08a0*/  @P3 ISETP.NE.AND P4, PT, R0, UR4, PT ;  /* 0x0000000400003c0c */ /* 0x000fc8000bf85270 */
[----:B------:R-:W-:-:S04]  /*08b0*/  @P3 SEL R88, RZ, 0x1, P4 ;  /* 0x00000001ff583807 */ /* 0x000fc80002000000 */
[----:B------:R-:W-:Y:S01]  /*08c0*/  LOP3.LUT R88, R88, R5, RZ, 0xc0, !PT ;  /* 0x0000000558587212 */ /* 0x000fe200078ec0ff */
[----:B------:R1:W0:Y:S01]  /*08d0*/  @!UP3 SYNCS.EXCH.64 URZ, [UR13+0x38], UR10 ;  /* 0x0000380a0d3fb5b2 */ /* 0x0002220008000100 */
[----:B------:R1:W0:Y:S01]  /*08e0*/  @!UP4 SYNCS.EXCH.64 URZ, [UR13+0x40], UR10 ;  /* 0x0000400a0d3fc5b2 */ /* 0x0002220008000100 */
[----:B------:R1:W0:Y:S01]  /*08f0*/  @!UP5 SYNCS.EXCH.64 URZ, [UR13+0x48], UR10 ;  /* 0x0000480a0d3fd5b2 */ /* 0x0002220008000100 */
[----:B------:R-:W-:Y:S01]  /*0900*/  NOP ;  /* 0x0000000000007918 */ /* 0x000fe20000000000 */
[----:B-1----:R-:W-:Y:S05]  /*0910*/  @!P1 BRA `(.L_x_3) ;  /* 0x0000000000089947 */ /* 0x002fea0003800000 */
[----:B0-234-:R-:W-:Y:S01]  /*0920*/  UCGABAR_ARV ;  /* 0x00000000000079c7 */ /* 0x01dfe20008000000 */
[----:B------:R-:W-:Y:S05]  /*0930*/  BRA `(.L_x_4) ;  /* 0x0000000000047947 */ /* 0x000fea0003800000 */
.L_x_3:
[----:B0-234-:R-:W-:Y:S01]  /*0940*/  NOP ;  /* 0x0000000000007918 */ /* 0x01dfe20000000000 */
.L_x_4:
[----:B------:R-:W-:Y:S01]  /*0950*/  ULDC.64 UR4, c[0x0][0x598] ;  /* 0x0001660000047ab9 */ /* 0x000fe20000000a00 */
[----:B------:R-:W-:Y:S01]  /*0960*/  ULDC.64 UR36, c[0x0][0x208] ;  /* 0x0000820000247ab9 */ /* 0x000fe20000000a00 */
[----:B------:R-:W-:-:S04]  /*0970*/  ISETP.NE.U32.AND P0, PT, RZ, UR4, PT ;  /* 0x00000004ff007c0c */ /* 0x000fc8000bf05070 */
[----:B------:R-:W-:-:S13]  /*0980*/  ISETP.NE.AND.EX P0, PT, RZ, UR5, PT, P0 ;  /* 0x00000005ff007c0c */ /* 0x000fda000bf05300 */
[----:B------:R-:W-:Y:S05]  /*0990*/  @!P0 BRA `(.L_x_5) ;  /* 0x00000000001c8947 */ /* 0x000fea0003800000 */
[----:B------:R-:W0:Y:S02]  /*09a0*/  LDC.64 R6, c[0x0][0x598] ;  /* 0x00016600ff067b82 */ /* 0x000e240000000a00 */
[----:B0-----:R-:W2:Y:S02]  /*09b0*/  LDG.E.64 R6, desc[UR36][R6.64] ;  /* 0x0000002406067981 */ /* 0x001ea4000c1e1b00 */
[----:B--2---:R-:W-:-:S04]  /*09c0*/  ISETP.NE.U32.AND P0, PT, R6, RZ, PT ;  /* 0x000000ff0600720c */ /* 0x004fc80003f05070 */
[----:B------:R-:W-:-:S13]  /*09d0*/  ISETP.NE.AND.EX P0, PT, R7, RZ, PT, P0 ;  /* 0x000000ff0700720c */ /* 0x000fda0003f05300 */
[----:B------:R-:W-:Y:S05]  /*09e0*/  @!P0 BRA `(.L_x_5) ;  /* 0x0000000000088947 */ /* 0x000fea0003800000 */
[----:B------:R0:W5:Y:S01]  /*09f0*/  LD.E R89, desc[UR36][R6.64] ;  /* 0x0000002406597980 */ /* 0x000162000c101900 */
[----:B------:R-:W-:Y:S05]  /*0a00*/  BRA `(.L_x_6) ;  /* 0x0000000000247947 */ /* 0x000fea0003800000 */
.L_x_5:
[----:B------:R-:W-:Y:S02]  /*0a10*/  ULDC.64 UR4, c[0x0][0x588] ;  /* 0x0001620000047ab9 */ /* 0x000fe40000000a00 */
[----:B------:R-:W-:-:S04]  /*0a20*/  ISETP.NE.U32.AND P0, PT, RZ, UR4, PT ;  /* 0x00000004ff007c0c */ /* 0x000fc8000bf05070 */
[----:B------:R-:W-:-:S13]  /*0a30*/  ISETP.NE.AND.EX P0, PT, RZ, UR5, PT, P0 ;  /* 0x00000005ff007c0c */ /* 0x000fda000bf05300 */
[----:B------:R-:W-:Y:S05]  /*0a40*/  @!P0 BRA `(.L_x_7) ;  /* 0x00000000000c8947 */ /* 0x000fea0003800000 */
[----:B------:R-:W0:Y:S02]  /*0a50*/  LDC.64 R6, c[0x0][0x588] ;  /* 0x00016200ff067b82 */ /* 0x000e240000000a00 */
[----:B0-----:R1:W5:Y:S01]  /*0a60*/  LDG.E R89, desc[UR36][R6.64] ;  /* 0x0000002406597981 */ /* 0x001362000c1e1900 */
[----:B------:R-:W-:Y:S05]  /*0a70*/  BRA `(.L_x_6) ;  /* 0x0000000000087947 */ /* 0x000fea0003800000 */
.L_x_7:
[----:B------:R-:W-:Y:S02]  /*0a80*/  ULDC UR4, c[0x0][0x580] ;  /* 0x0001600000047ab9 */ /* 0x000fe40000000800 */
[----:B------:R-:W-:-:S07]  /*0a90*/  IMAD.U32 R89, RZ, RZ, UR4 ;  /* 0x00000004ff597e24 */ /* 0x000fce000f8e00ff */
.L_x_6:
[----:B------:R-:W-:Y:S02]  /*0aa0*/  ULDC.64 UR4, c[0x0][0x5a0] ;  /* 0x0001680000047ab9 */ /* 0x000fe40000000a00 */
[----:B------:R-:W-:-:S04]  /*0ab0*/  ISETP.NE.U32.AND P0, PT, RZ, UR4, PT ;  /* 0x00000004ff007c0c */ /* 0x000fc8000bf05070 */
[----:B------:R-:W-:-:S13]  /*0ac0*/  ISETP.NE.AND.EX P0, PT, RZ, UR5, PT, P0 ;  /* 0x00000005ff007c0c */ /* 0x000fda000bf05300 */
[----:B------:R-:W-:Y:S05]  /*0ad0*/  @!P0 BRA `(.L_x_8) ;  /* 0x00000000001c8947 */ /* 0x000fea0003800000 */
[----:B01----:R-:W0:Y:S02]  /*0ae0*/  LDC.64 R6, c[0x0][0x5a0] ;  /* 0x00016800ff067b82 */ /* 0x003e240000000a00 */
[----:B0-----:R-:W2:Y:S02]  /*0af0*/  LDG.E.64 R6, desc[UR36][R6.64] ;  /* 0x0000002406067981 */ /* 0x001ea4000c1e1b00 */
[----:B--2---:R-:W-:-:S04]  /*0b00*/  ISETP.NE.U32.AND P0, PT, R6, RZ, PT ;  /* 0x000000ff0600720c */ /* 0x004fc80003f05070 */
[----:B------:R-:W-:-:S13]  /*0b10*/  ISETP.NE.AND.EX P0, PT, R7, RZ, PT, P0 ;  /* 0x000000ff0700720c */ /* 0x000fda0003f05300 */
[----:B------:R-:W-:Y:S05]  /*0b20*/  @!P0 BRA `(.L_x_8) ;  /* 0x0000000000088947 */ /* 0x000fea0003800000 */
[----:B------:R0:W5:Y:S01]  /*0b30*/  LD.E R90, desc[UR36][R6.64] ;  /* 0x00000024065a7980 */ /* 0x000162000c101900 */
[----:B------:R-:W-:Y:S05]  /*0b40*/  BRA `(.L_x_9) ;  /* 0x0000000000247947 */ /* 0x000fea0003800000 */
.L_x_8:
[----:B------:R-:W-:Y:S02]  /*0b50*/  ULDC.64 UR4, c[0x0][0x590] ;  /* 0x0001640000047ab9 */ /* 0x000fe40000000a00 */
[----:B------:R-:W-:-:S04]  /*0b60*/  ISETP.NE.U32.AND P0, PT, RZ, UR4, PT ;  /* 0x00000004ff007c0c */ /* 0x000fc8000bf05070 */
[----:B------:R-:W-:-:S13]  /*0b70*/  ISETP.NE.AND.EX P0, PT, RZ, UR5, PT, P0 ;  /* 0x00000005ff007c0c */ /* 0x000fda000bf05300 */
[----:B------:R-:W-:Y:S05]  /*0b80*/  @!P0 BRA `(.L_x_10) ;  /* 0x00000000000c8947 */ /* 0x000fea0003800000 */
[----:B------:R-:W2:Y:S02]  /*0b90*/  LDC.64 R90, c[0x0][0x590] ;  /* 0x00016400ff5a7b82 */ /* 0x000ea40000000a00 */
[----:B--2---:R2:W5:Y:S01]  /*0ba0*/  LDG.E R90, desc[UR36][R90.64] ;  /* 0x000000245a5a7981 */ /* 0x004562000c1e1900 */
[----:B------:R-:W-:Y:S05]  /*0bb0*/  BRA `(.L_x_9) ;  /* 0x0000000000087947 */ /* 0x000fea0003800000 */
.L_x_10:
[----:B------:R-:W-:Y:S02]  /*0bc0*/  ULDC UR4, c[0x0][0x584] ;  /* 0x0001610000047ab9 */ /* 0x000fe40000000800 */
[----:B------:R-:W-:-:S07]  /*0bd0*/  IMAD.U32 R90, RZ, RZ, UR4 ;  /* 0x00000004ff5a7e24 */ /* 0x000fce000f8e00ff */
.L_x_9:
[----:B------:R-:W-:Y:S01]  /*0be0*/  ULDC UR4, c[0x0][0x65c] ;  /* 0x0001970000047ab9 */ /* 0x000fe20000000800 */
[----:B01----:R-:W0:Y:S01]  /*0bf0*/  LDC.64 R6, c[0x0][0x650] ;  /* 0x00019400ff067b82 */ /* 0x003e220000000a00 */
[----:B------:R-:W-:Y:S01]  /*0c00*/  UISETP.NE.AND UP2, UPT, UR4, 0x1, UPT ;  /* 0x000000010400788c */ /* 0x000fe2000bf45270 */
[----:B------:R-:W-:Y:S01]  /*0c10*/  IMAD.MOV.U32 R18, RZ, RZ, -0x1 ;  /* 0xffffffffff127424 */ /* 0x000fe200078e00ff */
[----:B------:R-:W-:Y:S01]  /*0c20*/  UISETP.NE.AND UP0, UPT, UR19, 0x2, UPT ;  /* 0x000000021300788c */ /* 0x000fe2000bf05270 */
[----:B------:R-:W-:Y:S01]  /*0c30*/  IMAD.MOV.U32 R2, RZ, RZ, -0x1 ;  /* 0xffffffffff027424 */ /* 0x000fe200078e00ff */
[----:B------:R-:W-:Y:S01]  /*0c40*/  UP2UR UR61, UPR, URZ, 0x4 ;  /* 0x000000043f3d7883 */ /* 0x000fe20008000000 */
[----:B------:R-:W-:-:S06]  /*0c50*/  IMAD.MOV.U32 R19, RZ, RZ, -0x1 ;  /* 0xffffffffff137424 */ /* 0x000fcc00078e00ff */
[----:B------:R-:W-:Y:S01]  /*0c60*/  @UP2 ULDC UR12, c[0x0][0x10] ;  /* 0x00000400000c2ab9 */ /* 0x000fe20000000800 */
[----:B------:R-:W-:Y:S01]  /*0c70*/  @UP2 UMOV UR4, UR8 ;  /* 0x0000000800042c82 */ /* 0x000fe20008000000 */
[----:B------:R-:W-:Y:S01]  /*0c80*/  @UP2 UMOV UR5, URZ ;  /* 0x0000003f00052c82 */ /* 0x000fe20008000000 */
[----:B------:R-:W-:Y:S01]  /*0c90*/  @!UP2 ULDC UR16, c[0x0][0xc] ;  /* 0x000003000010aab9 */ /* 0x000fe20000000800 */
[----:B------:R-:W-:Y:S01]  /*0ca0*/  @UP2 UIMAD.WIDE.U32 UR12, UR15, UR12, UR4 ;  /* 0x0000000c0f0c22a5 */ /* 0x000fe2000f8e0004 */
[----:B------:R-:W-:Y:S02]  /*0cb0*/  ULDC UR10, c[0x0][0xc] ;  /* 0x00000300000a7ab9 */ /* 0x000fe40000000800 */
[----:B------:R-:W-:Y:S01]  /*0cc0*/  @UP2 UMOV UR4, URZ ;  /* 0x0000003f00042c82 */ /* 0x000fe20008000000 */
[----:B------:R-:W-:Y:S01]  /*0cd0*/  ULDC UR11, c[0x0][0x10] ;  /* 0x00000400000b7ab9 */ /* 0x000fe20000000800 */
[----:B------:R-:W-:Y:S01]  /*0ce0*/  @UP2 UIADD3 UR18, UR13, UR4, URZ ;  /* 0x000000040d122290 */ /* 0x000fe2000fffe03f */
[----:B------:R-:W-:-:S02]  /*0cf0*/  UMOV UR5, URZ ;  /* 0x0000003f00057c82 */ /* 0x000fc40008000000 */
[----:B------:R-:W-:Y:S01]  /*0d00*/  UMOV UR4, UR15 ;  /* 0x0000000f00047c82 */ /* 0x000fe20008000000 */
[----:B------:R-:W-:Y:S02]  /*0d10*/  UIMAD.WIDE.U32 UR10, UR10, UR11, URZ ;  /* 0x0000000b0a0a72a5 */ /* 0x000fe4000f8e003f */
[----:B------:R-:W-:Y:S01]  /*0d20*/  @!UP2 UIMAD.WIDE.U32 UR4, UR8, UR16, UR4 ;  /* 0x000000100804a2a5 */ /* 0x000fe2000f8e0004 */
[----:B------:R-:W-:Y:S02]  /*0d30*/  ULDC UR13, c[0x0][0x14] ;  /* 0x00000500000d7ab9 */ /* 0x000fe40000000800 */
[----:B------:R-:W-:Y:S02]  /*0d40*/  UIMAD.WIDE.U32 UR46, UR10, UR13, URZ ;  /* 0x0000000d0a2e72a5 */ /* 0x000fe4000f8e003f */
[----:B------:R-:W-:Y:S02]  /*0d50*/  UIMAD UR10, UR11, UR13, URZ ;  /* 0x0000000d0b0a72a4 */ /* 0x000fe4000f8e023f */
[----:B------:R-:W-:Y:S01]  /*0d60*/  @!UP2 UMOV UR12, UR4 ;  /* 0x00000004000cac82 */ /* 0x000fe20008000000 */
[----:B------:R-:W-:Y:S01]  /*0d70*/  @!UP2 UMOV UR18, UR5 ;  /* 0x000000050012ac82 */ /* 0x000fe20008000000 */
[----:B------:R-:W-:-:S02]  /*0d80*/  UIADD3 UR20, UR47, UR10, URZ ;  /* 0x0000000a2f147290 */ /* 0x000fc4000fffe03f */
[----:B------:R-:W-:-:S04]  /*0d90*/  UIADD3 UR4, UP1, UR12, UR46, URZ ;  /* 0x0000002e0c047290 */ /* 0x000fc8000ff3e03f */
[----:B------:R-:W-:Y:S02]  /*0da0*/  UIADD3.X UR5, UR18, UR20, URZ, UP1, !UPT ;  /* 0x0000001412057290 */ /* 0x000fe40008ffe43f */
[----:B------:R-:W-:Y:S01]  /*0db0*/  IMAD.U32 R22, RZ, RZ, UR20 ;  /* 0x00000014ff167e24 */ /* 0x000fe2000f8e00ff */
[----:B------:R-:W-:Y:S02]  /*0dc0*/  USEL UR4, UR4, UR12, !UP0 ;  /* 0x0000000c04047287 */ /* 0x000fe4000c000000 */
[----:B------:R-:W-:-:S04]  /*0dd0*/  USEL UR5, UR5, UR18, !UP0 ;  /* 0x0000001205057287 */ /* 0x000fc8000c000000 */
[----:B0-----:R-:W-:Y:S01]  /*0de0*/  ISETP.LE.U32.AND P0, PT, R6, UR4, PT ;  /* 0x0000000406007c0c */ /* 0x001fe2000bf03070 */
[----:B------:R-:W-:Y:S02]  /*0df0*/  IMAD.U32 R16, RZ, RZ, UR4 ;  /* 0x00000004ff107e24 */ /* 0x000fe4000f8e00ff */
[----:B------:R-:W-:Y:S02]  /*0e00*/  IMAD.U32 R0, RZ, RZ, UR5 ;  /* 0x00000005ff007e24 */ /* 0x000fe4000f8e00ff */
[----:B------:R-:W-:-:S03]  /*0e10*/  IMAD.U32 R17, RZ, RZ, UR5 ;  /* 0x00000005ff117e24 */ /* 0x000fc6000f8e00ff */
[----:B------:R-:W-:Y:S02]  /*0e20*/  ISETP.GE.U32.AND.EX P0, PT, R0, R7, PT, P0 ;  /* 0x000000070000720c */ /* 0x000fe40003f06100 */
[----:B------:R-:W-:-:S11]  /*0e30*/  PRMT R0, RZ, 0x7610, R0 ;  /* 0x00007610ff007816 */ /* 0x000fd60000000000 */
[----:B------:R-:W-:Y:S05]  /*0e40*/  @P0 BRA `(.L_x_11) ;  /* 0x0000000400500947 */ /* 0x000fea0003800000 */
[----:B------:R-:W-:Y:S01]  /*0e50*/  ULDC.64 UR18, c[0x0][0x628] ;  /* 0x00018a0000127ab9 */ /* 0x000fe20000000a00 */
[C---:B------:R-:W-:Y:S01]  /*0e60*/  R2UR UR20, R16.reuse ;  /* 0x00000000101472ca */ /* 0x040fe200000e0000 */
[----:B------:R-:W-:Y:S01]  /*0e70*/  ULDC UR16, c[0x0][0x630] ;  /* 0x00018c0000107ab9 */ /* 0x000fe20000000800 */
[----:B------:R-:W-:Y:S02]  /*0e80*/  ISETP.NE.U32.AND P0, PT, RZ, UR18, PT ;  /* 0x00000012ff007c0c */ /* 0x000fe4000bf05070 */
[----:B------:R-:W-:Y:S02]  /*0e90*/  R2UR UR4, R16 ;  /* 0x00000000100472ca */ /* 0x000fe400000e0000 */
[----:B------:R-:W-:Y:S02]  /*0ea0*/  ISETP.NE.AND.EX P0, PT, RZ, UR19, PT, P0 ;  /* 0x00000013ff007c0c */ /* 0x000fe4000bf05300 */
[----:B------:R-:W-:-:S11]  /*0eb0*/  R2UR UR5, R17 ;  /* 0x00000000110572ca */ /* 0x000fd600000e0000 */
[----:B------:R-:W-:Y:S05]  /*0ec0*/  @!P0 BRA `(.L_x_12) ;  /* 0x0000000000308947 */ /* 0x000fea0003800000 */
[----:B------:R-:W-:Y:S01]  /*0ed0*/  R2UR UR4, R16 ;  /* 0x00000000100472ca */ /* 0x000fe200000e0000 */
[----:B------:R-:W-:Y:S01]  /*0ee0*/  ULDC UR12, c[0x0][0x634] ;  /* 0x00018d00000c7ab9 */ /* 0x000fe20000000800 */
[----:B------:R-:W-:-:S11]  /*0ef0*/  R2UR UR15, R17 ;  /* 0x00000000110f72ca */ /* 0x000fd600000e0000 */
[----:B------:R-:W-:-:S04]  /*0f00*/  UIADD3 UR12, UP1, UR4, UR12, URZ ;  /* 0x0000000c040c7290 */ /* 0x000fc8000ff3e03f */
[----:B------:R-:W-:-:S04]  /*0f10*/  UIADD3.X UR15, URZ, UR15, URZ, UP1, !UPT ;  /* 0x0000000f3f0f7290 */ /* 0x000fc80008ffe43f */
[----:B------:R-:W-:-:S04]  /*0f20*/  UIMAD.WIDE.U32 UR4, UR15, UR18, URZ ;  /* 0x000000120f0472a5 */ /* 0x000fc8000f8e003f */
[----:B------:R-:W-:Y:S02]  /*0f30*/  UIMAD.WIDE.U32 UR10, UP1, UR12, UR19, UR4 ;  /* 0x000000130c0a72a5 */ /* 0x000fe4000f820004 */
[----:B------:R-:W-:Y:S02]  /*0f40*/  UIMAD.WIDE.U32 UR4, UR12, UR18, URZ ;  /* 0x000000120c0472a5 */ /* 0x000fe4000f8e003f */
[----:B------:R-:W-:Y:S02]  /*0f50*/  UIADD3.X UR13, URZ, URZ, URZ, UP1, !UPT ;  /* 0x0000003f3f0d7290 */ /* 0x000fe40008ffe43f */
[----:B------:R-:W-:Y:S01]  /*0f60*/  UIADD3 URZ, UP1, UR5, UR10, URZ ;  /* 0x0000000a053f7290 */ /* 0x000fe2000ff3e03f */
[----:B------:R-:W-:-:S03]  /*0f70*/  UMOV UR12, UR11 ;  /* 0x0000000b000c7c82 */ /* 0x000fc60008000000 */
[----:B------:R-:W-:-:S12]  /*0f80*/  UIMAD.WIDE.U32.X UR4, UR15, UR19, UR12, UP1 ;  /* 0x000000130f0472a5 */ /* 0x000fd800088e040c */
.L_x_12:
[----:B------:R-:W-:Y:S01]  /*0f90*/  USHF.R.U64 UR4, UR4, UR16, UR5 ;  /* 0x0000001004047299 */ /* 0x000fe20008001205 */
[----:B------:R-:W-:Y:S01]  /*0fa0*/  R2UR UR11, R17 ;  /* 0x00000000110b72ca */ /* 0x000fe200000e0000 */
[----:B------:R-:W-:Y:S02]  /*0fb0*/  USHF.R.U32.HI UR5, URZ, UR16, UR5 ;  /* 0x000000103f057299 */ /* 0x000fe40008011605 */
[----:B------:R-:W-:Y:S01]  /*0fc0*/  UIADD3 UR12, UP1, URZ, -UR4, URZ ;  /* 0x800000043f0c7290 */ /* 0x000fe2000ff3e03f */
[----:B------:R-:W-:Y:S01]  /*0fd0*/  ULDC.64 UR18, c[0x0][0x620] ;  /* 0x0001880000127ab9 */ /* 0x000fe20000000a00 */
[----:B------:R-:W-:Y:S02]  /*0fe0*/  UISETP.NE.AND UP2, UPT, UR61, URZ, UPT ;  /* 0x0000003f3d00728c */ /* 0x000fe4000bf45270 */
[----:B------:R-:W-:Y:S01]  /*0ff0*/  UIADD3.X UR5, URZ, ~UR5, URZ, UP1, !UPT ;  /* 0x800000053f057290 */ /* 0x000fe20008ffe43f */
[----:B------:R-:W-:Y:S01]  /*1000*/  UMOV UR10, UR20 ;  /* 0x00000014000a7c82 */ /* 0x000fe20008000000 */
[----:B------:R-:W-:-:S02]  /*1010*/  ULDC UR13, c[0x0][0x618] ;  /* 0x00018600000d7ab9 */ /* 0x000fc40000000800 */
[----:B------:R-:W-:Y:S02]  /*1020*/  UIMAD UR5, UR5, UR18, URZ ;  /* 0x00000012050572a4 */ /* 0x000fe4000f8e023f */
[----:B------:R-:W-:Y:S02]  /*1030*/  UIMAD.WIDE.U32 UR10, UR12, UR18, UR10 ;  /* 0x000000120c0a72a5 */ /* 0x000fe4000f8e000a */
[----:B------:R-:W-:Y:S02]  /*1040*/  UIMAD UR12, UR12, UR19, UR5 ;  /* 0x000000130c0c72a4 */ /* 0x000fe4000f8e0205 */
[----:B------:R-:W-:Y:S02]  /*1050*/  @UP2 UIMAD UR7, UR17, UR9, UR8 ;  /* 0x00000009110722a4 */ /* 0x000fe4000f8e0208 */
[----:B------:R-:W-:Y:S01]  /*1060*/  UIADD3 UR11, UR11, UR12, URZ ;  /* 0x0000000c0b0b7290 */ /* 0x000fe2000fffe03f */
[----:B------:R-:W-:Y:S01]  /*1070*/  ULDC.64 UR8, c[0x0][0x640] ;  /* 0x0001900000087ab9 */ /* 0x000fe20000000a00 */
[----:B------:R-:W-:-:S02]  /*1080*/  ULDC UR15, c[0x0][0x608] ;  /* 0x00018200000f7ab9 */ /* 0x000fc40000000800 */
[----:B------:R-:W-:Y:S01]  /*1090*/  USHF.R.U64 UR20, UR10, UR13, UR11 ;  /* 0x0000000d0a147299 */ /* 0x000fe2000800120b */
[----:B------:R-:W-:Y:S01]  /*10a0*/  ISETP.NE.U32.AND P0, PT, RZ, UR8, PT ;  /* 0x00000008ff007c0c */ /* 0x000fe2000bf05070 */
[----:B------:R-:W-:Y:S01]  /*10b0*/  USHF.R.U32.HI UR11, URZ, UR13, UR11 ;  /* 0x0000000d3f0b7299 */ /* 0x000fe2000801160b */
[----:B------:R-:W-:Y:S02]  /*10c0*/  ULDC UR21, c[0x0][0x658] ;  /* 0x0001960000157ab9 */ /* 0x000fe40000000800 */
[----:B------:R-:W-:Y:S01]  /*10d0*/  ISETP.NE.AND.EX P0, PT, RZ, UR9, PT, P0 ;  /* 0x00000009ff007c0c */ /* 0x000fe2000bf05300 */
[----:B------:R-:W-:Y:S02]  /*10e0*/  USHF.R.U64 UR25, UR20, UR15, UR11 ;  /* 0x0000000f14197299 */ /* 0x000fe4000800120b */
[----:B------:R-:W-:Y:S01]  /*10f0*/  USHF.R.U32.HI UR11, URZ, UR15, UR11 ;  /* 0x0000000f3f0b7299 */ /* 0x000fe2000801160b */
[----:B------:R-:W-:Y:S01]  /*1100*/  UMOV UR10, 0xffffffff ;  /* 0xffffffff000a7882 */ /* 0x000fe20000000000 */
[----:B------:R-:W-:Y:S01]  /*1110*/  ULDC UR5, c[0x0][0x600] ;  /* 0x0001800000057ab9 */ /* 0x000fe20000000800 */
[----:B------:R-:W-:-:S02]  /*1120*/  USHF.L.U32 UR10, UR10, UR21, URZ ;  /* 0x000000150a0a7299 */ /* 0x000fc4000800063f */
[----:B------:R-:W-:Y:S02]  /*1130*/  USHF.R.U64 UR26, UR25, UR21, UR11 ;  /* 0x00000015191a7299 */ /* 0x000fe4000800120b */
[----:B------:R-:W-:Y:S02]  /*1140*/  ULOP3.LUT UR15, URZ, UR10, URZ, 0x33, !UPT ;  /* 0x0000000a3f0f7292 */ /* 0x000fe4000f8e333f */
[----:B------:R-:W-:Y:S02]  /*1150*/  UIADD3 UR19, UR5, -0x1, URZ ;  /* 0xffffffff05137890 */ /* 0x000fe4000fffe03f */
[----:B------:R-:W-:Y:S01]  /*1160*/  USHF.R.U32.HI UR11, URZ, UR21, UR11 ;  /* 0x000000153f0b7299 */ /* 0x000fe2000801160b */
[----:B------:R-:W-:Y:S01]  /*1170*/  ULDC UR22, c[0x0][0x648] ;  /* 0x0001920000167ab9 */ /* 0x000fe20000000800 */
[----:B------:R-:W-:Y:S01]  /*1180*/  ULDC UR23, c[0x0][0x638] ;  /* 0x00018e0000177ab9 */ /* 0x000fe20000000800 */
[----:B------:R-:W-:Y:S01]  /*1190*/  UMOV UR24, 0x1 ;  /* 0x0000000100187882 */ /* 0x000fe20000000000 */
[----:B------:R-:W-:Y:S01]  /*11a0*/  UMOV UR10, UR26 ;  /* 0x0000001a000a7c82 */ /* 0x000fe20008000000 */
[----:B------:R-:W-:Y:S07]  /*11b0*/  @!P0 BRA `(.L_x_13) ;  /* 0x0000000000308947 */ /* 0x000fee0003800000 */
[----:B------:R-:W-:Y:S02]  /*11c0*/  ULDC UR16, c[0x0][0x64c] ;  /* 0x0001930000107ab9 */ /* 0x000fe40000000800 */
        /* <DEDUP_REMOVED lines=8> */
[----:B------:R-:W-:-:S07]  /*1250*/  UIMAD.WIDE.U32.X UR8, UR18, UR9, UR16, UP1 ;  /* 0x00000009120872a5 */ /* 0x000fce00088e0410 */
[----:B------:R-:W-:Y:S01]  /*1260*/  UMOV UR10, UR8 ;  /* 0x00000008000a7c82 */ /* 0x000fe20008000000 */
[----:B------:R-:W-:-:S05]  /*1270*/  UMOV UR11, UR9 ;  /* 0x00000009000b7c82 */ /* 0x000fca0008000000 */
.L_x_13:
[----:B------:R-:W-:Y:S01]  /*1280*/  USHF.R.U64 UR9, UR10, UR22, UR11 ;  /* 0x000000160a097299 */ /* 0x000fe2000800120b */
[----:B------:R-:W-:Y:S01]  /*1290*/  IMAD.MOV.U32 R0, RZ, RZ, 0x1 ;  /* 0x00000001ff007424 */ /* 0x000fe200078e00ff */
[----:B------:R-:W-:Y:S01]  /*12a0*/  USHF.L.U32 UR8, UR24, UR21, URZ ;  /* 0x0000001518087299 */ /* 0x000fe2000800063f */
[----:B------:R-:W-:Y:S01]  /*12b0*/  IMAD.U32 R19, RZ, RZ, UR4 ;  /* 0x00000004ff137e24 */ /* 0x000fe2000f8e00ff */
[----:B------:R-:W-:Y:S02]  /*12c0*/  ULOP3.LUT UR15, UR25, UR15, URZ, 0xc0, !UPT ;  /* 0x0000000f190f7292 */ /* 0x000fe4000f8ec03f */
[----:B------:R-:W-:Y:S02]  /*12d0*/  UIADD3 UR10, -UR9, URZ, URZ ;  /* 0x0000003f090a7290 */ /* 0x000fe4000fffe13f */
[----:B------:R-:W-:Y:S02]  /*12e0*/  UIMAD UR15, UR8, UR9, UR15 ;  /* 0x00000009080f72a4 */ /* 0x000fe4000f8e020f */
[----:B------:R-:W-:-:S02]  /*12f0*/  ULOP3.LUT UR19, UR20, UR19, URZ, 0xc0, !UPT ;  /* 0x0000001314137292 */ /* 0x000fc4000f8ec03f */
[----:B------:R-:W-:Y:S01]  /*1300*/  UIMAD UR8, UR10, UR23, UR26 ;  /* 0x000000170a0872a4 */ /* 0x000fe2000f8e021a */
[----:B------:R-:W-:Y:S01]  /*1310*/  ULDC UR9, c[0x0][0x610] ;  /* 0x0001840000097ab9 */ /* 0x000fe20000000800 */
[----:B------:R-:W-:Y:S02]  /*1320*/  UISETP.NE.AND UP1, UPT, UR61, URZ, UPT ;  /* 0x0000003f3d00728c */ /* 0x000fe4000bf25270 */
[----:B------:R-:W-:Y:S02]  /*1330*/  UIMAD UR7, UR15, UR9, UR7 ;  /* 0x000000090f0772a4 */ /* 0x000fe4000f8e0207 */
[----:B------:R-:W-:-:S04]  /*1340*/  UIMAD UR8, UR8, UR5, UR19 ;  /* 0x00000005080872a4 */ /* 0x000fc8000f8e0213 */
[----:B------:R-:W-:Y:S02]  /*1350*/  USEL UR5, UR8, UR7, !UP1 ;  /* 0x0000000708057287 */ /* 0x000fe4000c800000 */
[----:B------:R-:W-:-:S04]  /*1360*/  USEL UR7, UR7, UR8, !UP1 ;  /* 0x0000000807077287 */ /* 0x000fc8000c800000 */
[----:B------:R-:W-:Y:S02]  /*1370*/  IMAD.U32 R2, RZ, RZ, UR5 ;  /* 0x00000005ff027e24 */ /* 0x000fe4000f8e00ff */
[----:B------:R-:W-:-:S07]  /*1380*/  IMAD.U32 R18, RZ, RZ, UR7 ;  /* 0x00000007ff127e24 */ /* 0x000fce000f8e00ff */
.L_x_11:
[----:B------:R-:W-:Y:S05]  /*1390*/  @!P1 BRA `(.L_x_14) ;  /* 0x00000000000c9947 */ /* 0x000fea0003800000 */
[----:B------:R-:W-:Y:S01]  /*13a0*/  UCGABAR_WAIT ;  /* 0x0000000000007dc7 */ /* 0x000fe20008000000 */
[----:B------:R-:W-:Y:S01]  /*13b0*/  CCTL.IVALL ;  /* 0x00000000ff00798f */ /* 0x000fe20002000000 */
[----:B------:R-:W-:Y:S05]  /*13c0*/  BRA `(.L_x_15) ;  /* 0x0000000000047947 */ /* 0x000fea0003800000 */
.L_x_14:
[----:B------:R-:W-:Y:S06]  /*13d0*/  BAR.SYNC.DEFER_BLOCKING 0x0 ;  /* 0x0000000000007b1d */ /* 0x000fec0000010000 */
.L_x_15:
[----:B------:R-:W-:Y:S02]  /*13e0*/  ULDC UR4, c[0x0][0x28c] ;  /* 0x0000a30000047ab9 */ /* 0x000fe40000000800 */
[----:B------:R-:W-:-:S04]  /*13f0*/  UIADD3 UR4, UR4, 0x7f, URZ ;  /* 0x0000007f04047890 */ /* 0x000fc8000fffe03f */
[----:B------:R-:W-:-:S04]  /*1400*/  USHF.R.S32.HI UR5, URZ, 0x1f, UR4 ;  /* 0x0000001f3f057899 */ /* 0x000fc80008011404 */
[----:B------:R-:W-:-:S04]  /*1410*/  ULEA.HI UR5, UR5, UR4, URZ, 0x7 ;  /* 0x0000000405057291 */ /* 0x000fc8000f8f383f */
[----:B------:R-:W-:Y:S01]  /*1420*/  USHF.R.S32.HI UR39, URZ, 0x7, UR5 ;  /* 0x000000073f277899 */ /* 0x000fe20008011405 */
[----:B------:R-:W-:Y:S11]  /*1430*/  @!P2 BRA `(.L_x_16) ;  /* 0x000000600058a947 */ /* 0x000ff60003800000 */
[----:B------:R-:W-:-:S06]  /*1440*/  UISETP.GT.U32.AND UP1, UPT, UR14, 0x1, UPT ;  /* 0x000000010e00788c */ /* 0x000fcc000bf24070 */
[----:B------:R-:W-:-:S13]  /*1450*/  PLOP3.LUT P0, PT, PT, PT, UP1, 0x80, 0x0 ;  /* 0x000000000000781c */ /* 0x000fda0003f0f018 */
[----:B------:R-:W-:Y:S05]  /*1460*/  @P0 EXIT ;  /* 0x000000000000094d */ /* 0x000fea0003800000 */
.L_x_17:
[----:B------:R-:W-:-:S08]  /*1470*/  NOP ;  /* 0x0000000000007918 */ /* 0x000fd00000000000 */
[----:B------:R-:W0:Y:S02]  /*1480*/  USETMAXREG.TRY_ALLOC.CTAPOOL UP1, 0xe8 ;  /* 0x000000e8000079c8 */ /* 0x000e240008020600 */
[----:B0-----:R-:W-:-:S13]  /*1490*/  PLOP3.LUT P0, PT, PT, PT, UP1, 0x80, 0x0 ;  /* 0x000000000000781c */ /* 0x001fda0003f0f018 */
[----:B------:R-:W-:Y:S05]  /*14a0*/  @!P0 BRA `(.L_x_17) ;  /* 0xfffffffc00f08947 */ /* 0x000fea000383ffff */
[----:B------:R-:W-:-:S13]  /*14b0*/  LOP3.LUT P0, RZ, R0, 0xff, RZ, 0xc0, !PT ;  /* 0x000000ff00ff7812 */ /* 0x000fda000780c0ff */
[----:B------:R-:W-:Y:S05]  /*14c0*/  @!P0 EXIT ;  /* 0x000000000000894d */ /* 0x000fea0003800000 */
[----:B------:R-:W0:Y:S01]  /*14d0*/  S2UR UR5, SR_CgaCtaId ;  /* 0x00000000000579c3 */ /* 0x000e220000008800 */
[CC--:B------:R-:W-:Y:S01]  /*14e0*/  LEA.HI R0, R9.reuse, R4.reuse, RZ, 0x2 ;  /* 0x0000000409007211 */ /* 0x0c0fe200078f10ff */
[----:B------:R-:W-:Y:S01]  /*14f0*/  UMOV UR40, 0x400 ;  /* 0x0000040000287882 */ /* 0x000fe20000000000 */
[----:B------:R-:W-:Y:S01]  /*1500*/  R2UR UR4, R22 ;  /* 0x00000000160472ca */ /* 0x000fe200000e0000 */
[----:B------:R-:W-:Y:S01]  /*1510*/  ULDC.64 UR44, c[0x0][0x288] ;  /* 0x0000a200002c7ab9 */ /* 0x000fe20000000a00 */
[--C-:B------:R-:W-:Y:S01]  /*1520*/  SHF.R.S32.HI R92, RZ, 0x2, R0.reuse ;  /* 0x00000002ff5c7819 */ /* 0x100fe20000011400 */
[----:B------:R-:W-:Y:S01]  /*1530*/  ULOP3.LUT UR41, UR39, 0x1, URZ, 0xc0, !UPT ;  /* 0x0000000127297892 */ /* 0x000fe2000f8ec03f */
[----:B------:R-:W-:Y:S01]  /*1540*/  SHF.R.S32.HI R3, RZ, 0x1f, R0 ;  /* 0x0000001fff037819 */ /* 0x000fe20000011400 */
[----:B------:R-:W2:Y:S01]  /*1550*/  LDC.64 R96, c[0x0][0x5c8] ;  /* 0x00017200ff607b82 */ /* 0x000ea20000000a00 */
[----:B------:R-:W-:Y:S01]  /*1560*/  LEA.HI R9, R9, R4, RZ, 0x5 ;  /* 0x0000000409097211 */ /* 0x000fe200078f28ff */
[----:B------:R-:W-:Y:S01]  /*1570*/  UISETP.LT.AND UP1, UPT, UR39, 0x1, UPT ;  /* 0x000000012700788c */ /* 0x000fe2000bf21270 */
[----:B------:R-:W-:Y:S01]  /*1580*/  LEA.HI R3, R3, R92, RZ, 0x3 ;  /* 0x0000005c03037211 */ /* 0x000fe200078f18ff */
[----:B------:R-:W-:Y:S01]  /*1590*/  ULDC UR48, c[0x0][0x658] ;  /* 0x0001960000307ab9 */ /* 0x000fe20000000800 */
[----:B------:R-:W-:Y:S01]  /*15a0*/  SHF.R.S32.HI R9, RZ, 0x5, R9 ;  /* 0x00000005ff097819 */ /* 0x000fe20000011409 */
[----:B------:R-:W-:Y:S01]  /*15b0*/  UMOV UR6, 0xffffffff ;  /* 0xffffffff00067882 */ /* 0x000fe20000000000 */
[----:B------:R-:W-:Y:S01]  /*15c0*/  LOP3.LUT R3, R3, 0xfffffff8, RZ, 0xc0, !PT ;  /* 0xfffffff803037812 */ /* 0x000fe200078ec0ff */
[----:B------:R-:W-:-:S02]  /*15d0*/  USHF.L.U64.HI UR50, UR46, 0x1, UR4 ;  /* 0x000000012e327899 */ /* 0x000fc40008010204 */
[----:B------:R-:W-:Y:S02]  /*15e0*/  USHF.R.U32.HI UR4, URZ, 0x1, UR39 ;  /* 0x000000013f047899 */ /* 0x000fe40008011627 */
[----:B------:R-:W-:Y:S01]  /*15f0*/  IMAD.IADD R92, R92, 0x1, -R3 ;  /* 0x000000015c5c7824 */ /* 0x000fe200078e0a03 */
[----:B------:R-:W-:Y:S01]  /*1600*/  LOP3.LUT R3, R0, 0xfffffffc, RZ, 0xc0, !PT ;  /* 0xfffffffc00037812 */ /* 0x000fe200078ec0ff */
[----:B------:R-:W-:Y:S01]  /*1610*/  VIADD R0, R98, 0xffffffff ;  /* 0xffffffff62007836 */ /* 0x000fe20000000000 */
[----:B------:R-:W-:Y:S01]  /*1620*/  ULOP3.LUT UR4, UR4, 0x1, URZ, 0xc0, !UPT ;  /* 0x0000000104047892 */ /* 0x000fe2000f8ec03f */
[--C-:B------:R-:W-:Y:S01]  /*1630*/  IMAD R100, R9, -0x10, -R92.reuse ;  /* 0xfffffff009647824 */ /* 0x100fe200078e0a5c */
[----:B0-----:R-:W-:Y:S01]  /*1640*/  ULEA UR40, UR5, UR40, 0x18 ;  /* 0x0000002805287291 */ /* 0x001fe2000f8ec03f */
[----:B------:R-:W-:Y:S01]  /*1650*/  IMAD.IADD R3, R4, 0x1, -R3 ;  /* 0x0000000104037824 */ /* 0x000fe200078e0a03 */
[C---:B------:R-:W-:Y:S01]  /*1660*/  ISETP.NE.AND P0, PT, R0.reuse, RZ, PT ;  /* 0x000000ff0000720c */ /* 0x040fe20003f05270 */
[----:B------:R-:W-:Y:S01]  /*1670*/  IMAD.SHL.U32 R0, R0, 0x8, RZ ;  /* 0x0000000800007824 */ /* 0x000fe200078e00ff */
[--C-:B------:R-:W-:Y:S01]  /*1680*/  SHF.R.S32.HI R93, RZ, 0x1f, R92.reuse ;  /* 0x0000001fff5d7819 */ /* 0x100fe2000001145c */
[----:B------:R-:W-:Y:S01]  /*1690*/  IMAD.U32 R4, RZ, RZ, UR44 ;  /* 0x0000002cff047e24 */ /* 0x000fe2000f8e00ff */
[----:B------:R-:W-:Y:S01]  /*16a0*/  UIADD3 UR44, UR40, 0x30, URZ ;  /* 0x00000030282c7890 */ /* 0x000fe2000fffe03f */
[----:B------:R-:W-:Y:S01]  /*16b0*/  IMAD.SHL.U32 R94, R3, 0x2, RZ ;  /* 0x00000002035e7824 */ /* 0x000fe200078e00ff */
[----:B------:R-:W-:Y:S01]  /*16c0*/  LOP3.LUT R0, R0, 0x8, RZ, 0xc0, !PT ;  /* 0x0000000800007812 */ /* 0x000fe200078ec0ff */
[----:B------:R-:W-:Y:S01]  /*16d0*/  ULDC UR8, c[0x0][0x284] ;  /* 0x0000a10000087ab9 */ /* 0x000fe20000000800 */
[----:B------:R-:W-:Y:S01]  /*16e0*/  USEL UR41, UR41, URZ, !UP0 ;  /* 0x0000003f29297287 */ /* 0x000fe2000c000000 */
[C---:B--2---:R-:W-:Y:S01]  /*16f0*/  SHF.L.U64.HI R91, R96.reuse, 0x3, R97 ;  /* 0x00000003605b7819 */ /* 0x044fe20000010261 */
[----:B------:R-:W-:Y:S01]  /*1700*/  USEL UR42, UR39, 0x1, UP1 ;  /* 0x00000001272a7887 */ /* 0x000fe20008800000 */
[----:B------:R-:W-:Y:S01]  /*1710*/  IMAD.WIDE R92, R9, 0x10, R92 ;  /* 0x00000010095c7825 */ /* 0x000fe200078e025c */
[----:B------:R-:W-:Y:S01]  /*1720*/  USHF.L.U32 UR6, UR6, UR48, URZ ;  /* 0x0000003006067299 */ /* 0x000fe2000800063f */
[----:B------:R-:W-:Y:S01]  /*1730*/  SEL R101, RZ, 0x1, P0 ;  /* 0x00000001ff657807 */ /* 0x000fe20000000000 */
[----:B------:R-:W-:Y:S01]  /*1740*/  UISETP.EQ.U32.AND UP0, UPT, UR4, 0x1, !UP0 ;  /* 0x000000010400788c */ /* 0x000fe2000c702070 */
[----:B------:R-:W-:Y:S01]  /*1750*/  IMAD.SHL.U32 R96, R96, 0x8, RZ ;  /* 0x0000000860607824 */ /* 0x000fe200078e00ff */
[----:B------:R-:W-:Y:S01]  /*1760*/  LEA R98, R98, UR44, 0x3 ;  /* 0x0000002c62627c11 */ /* 0x000fe2000f8e18ff */
[----:B------:R-:W-:Y:S01]  /*1770*/  IMAD R97, R3, -0x2, R4 ;  /* 0xfffffffe03617824 */ /* 0x000fe200078e0204 */
[----:B------:R-:W-:Y:S01]  /*1780*/  LOP3.LUT R102, R0, 0x8, RZ, 0x3c, !PT ;  /* 0x0000000800667812 */ /* 0x000fe200078e3cff */
[----:B------:R-:W-:Y:S01]  /*1790*/  VIADD R100, R100, UR8 ;  /* 0x0000000864647c36 */ /* 0x000fe20008000000 */
[----:B------:R-:W-:Y:S01]  /*17a0*/  LOP3.LUT R99, R0, 0x18, RZ, 0x3c, !PT ;  /* 0x0000001800637812 */ /* 0x000fe200078e3cff */
[----:B------:R-:W-:Y:S01]  /*17b0*/  ULDC UR52, c[0x0][0x600] ;  /* 0x0001800000347ab9 */ /* 0x000fe20000000800 */
[----:B------:R-:W-:Y:S01]  /*17c0*/  SHF.R.S32.HI R95, RZ, 0x1f, R94 ;  /* 0x0000001fff5f7819 */ /* 0x000fe2000001145e */
[----:B------:R-:W-:Y:S01]  /*17d0*/  UMOV UR7, 0x1 ;  /* 0x0000000100077882 */ /* 0x000fe20000000000 */
[----:B------:R-:W-:-:S02]  /*17e0*/  ULOP3.LUT UR51, UR38, 0x1, URZ, 0xfc, !UPT ;  /* 0x0000000126337892 */ /* 0x000fc4000f8efc3f */
[----:B------:R-:W-:Y:S02]  /*17f0*/  UIADD3 UR45, UR45, 0xfe, URZ ;  /* 0x000000fe2d2d7890 */ /* 0x000fe4000fffe03f */
[----:B------:R-:W-:Y:S02]  /*1800*/  UIADD3 UR52, UR52, -0x1, URZ ;  /* 0xffffffff34347890 */ /* 0x000fe4000fffe03f */
[----:B------:R-:W-:Y:S02]  /*1810*/  USHF.L.U32 UR48, UR7, UR48, URZ ;  /* 0x0000003007307299 */ /* 0x000fe4000800063f */
[----:B------:R-:W-:Y:S02]  /*1820*/  UIADD3 UR42, -UR42, UR39, URZ ;  /* 0x000000272a2a7290 */ /* 0x000fe4000fffe13f */
[----:B------:R-:W-:Y:S02]  /*1830*/  ULOP3.LUT UR49, URZ, UR6, URZ, 0x33, !UPT ;  /* 0x000000063f317292 */ /* 0x000fe4000f8e333f */
[----:B------:R-:W-:-:S12]  /*1840*/  USEL UR43, URZ, 0x1, !UP0 ;  /* 0x000000013f2b7887 */ /* 0x000fd8000c000000 */
.L_x_165:
[----:B------:R-:W-:-:S04]  /*1850*/  SHF.L.U32 R3, R101, 0x1f, RZ ;  /* 0x0000001f65037819 */ /* 0x000fc800000006ff */
[----:B------:R-:W0:Y:S02]  /*1860*/  SYNCS.PHASECHK.TRANS64.TRYWAIT P0, [R98+URZ+-0x8], R3 ;  /* 0xfffff803620075a7 */ /* 0x000e24000800017f */
[----:B012345:R-:W-:Y:S05]  /*1870*/  @!P0 BRA `(.L_x_18) ;  /* 0x0000006c00e48947 */ /* 0x03ffea0003800000 */
.L_x_185:
[----:B------:R-:W-:Y:S02]  /*1880*/  ULDC UR4, c[0x0][0x28c] ;  /* 0x0000a30000047ab9 */ /* 0x000fe40000000800 */
[----:B------:R-:W-:-:S13]  /*1890*/  ISETP.LT.AND P0, PT, RZ, UR4, PT ;  /* 0x00000004ff007c0c */ /* 0x000fda000bf01270 */
[----:B------:R-:W-:Y:S05]  /*18a0*/  @P0 BRA `(.L_x_19) ;  /* 0x0000000000400947 */ /* 0x000fea0003800000 */
[----:B------:R-:W-:Y:S01]  /*18b0*/  MOV R0, 0x0 ;  /* 0x0000000000007802 */ /* 0x000fe20000000f00 */
[----:B------:R-:W-:Y:S01]  /*18c0*/  ULDC.64 UR4, c[0x4][0x68] ;  /* 0x01001a0000047ab9 */ /* 0x000fe20000000a00 */
[----:B------:R-:W-:Y:S01]  /*18d0*/  ULDC.64 UR6, c[0x4][0x8] ;  /* 0x0100020000067ab9 */ /* 0x000fe20000000a00 */
[----:B------:R-:W-:Y:S01]  /*18e0*/  IMAD.U32 R4, RZ, RZ, UR4 ;  /* 0x00000004ff047e24 */ /* 0x000fe2000f8e00ff */
[----:B------:R1:W2:Y:S01]  /*18f0*/  LDC.64 R14, c[0x4][R0] ;  /* 0x01000000000e7b82 */ /* 0x0002a20000000a00 */
[----:B------:R-:W-:Y:S01]  /*1900*/  IMAD.U32 R5, RZ, RZ, UR5 ;  /* 0x00000005ff057e24 */ /* 0x000fe2000f8e00ff */
[----:B------:R-:W-:Y:S01]  /*1910*/  ULDC.64 UR4, c[0x4][0x70] ;  /* 0x01001c0000047ab9 */ /* 0x000fe20000000a00 */
[----:B------:R-:W-:Y:S02]  /*1920*/  IMAD.U32 R10, RZ, RZ, UR6 ;  /* 0x00000006ff0a7e24 */ /* 0x000fe4000f8e00ff */
[----:B------:R-:W-:Y:S02]  /*1930*/  IMAD.U32 R6, RZ, RZ, UR4 ;  /* 0x00000004ff067e24 */ /* 0x000fe4000f8e00ff */
[----:B------:R-:W-:-:S02]  /*1940*/  IMAD.U32 R7, RZ, RZ, UR5 ;  /* 0x00000005ff077e24 */ /* 0x000fc4000f8e00ff */
[----:B------:R-:W-:Y:S02]  /*1950*/  IMAD.U32 R11, RZ, RZ, UR7 ;  /* 0x00000007ff0b7e24 */ /* 0x000fe4000f8e00ff */
[----:B------:R-:W-:Y:S02]  /*1960*/  IMAD.MOV.U32 R8, RZ, RZ, 0x1e1 ;  /* 0x000001e1ff087424 */ /* 0x000fe400078e00ff */
[----:B------:R-:W-:Y:S02]  /*1970*/  IMAD.MOV.U32 R12, RZ, RZ, 0x1 ;  /* 0x00000001ff0c7424 */ /* 0x000fe400078e00ff */
[----:B-1----:R-:W-:-:S07]  /*1980*/  IMAD.MOV.U32 R13, RZ, RZ, RZ ;  /* 0x000000ffff0d7224 */ /* 0x002fce00078e00ff */
[----:B------:R-:W-:-:S07]  /*1990*/  LEPC R20, `(.L_x_19) ;  /* 0x000000001014794e */ /* 0x000fce0000000000 */
[----:B0-2--5:R-:W-:Y:S05]  /*19a0*/  CALL.ABS.NOINC R14 ;  /* 0x000000000e007343 */ /* 0x025fea0003c00000 */
.L_x_19:
[----:B------:R-:W-:-:S05]  /*19b0*/  IMAD.U32 R0, RZ, RZ, UR51 ;  /* 0x00000033ff007e24 */ /* 0x000fca000f8e00ff */
[----:B------:R-:W-:-:S13]  /*19c0*/  ISETP.NE.AND P0, PT, R0, 0x3, PT ;  /* 0x000000030000780c */ /* 0x000fda0003f05270 */
[----:B------:R-:W-:Y:S05]  /*19d0*/  @!P0 BRA `(.L_x_20) ;  /* 0x0000000000048947 */ /* 0x000fea0003800000 */
[----:B------:R-:W-:Y:S01]  /*19e0*/  BPT.TRAP 0x1 ;  /* 0x000000040000795c */ /* 0x000fe20000300000 */
.L_x_20:
[----:B0-----:R-:W-:Y:S02]  /*19f0*/  IMAD.U32 R3, RZ, RZ, UR41 ;  /* 0x00000029ff037e24 */ /* 0x001fe4000f8e00ff */
[----:B------:R-:W-:-:S03]  /*1a00*/  IMAD.U32 R0, RZ, RZ, UR43 ;  /* 0x0000002bff007e24 */ /* 0x000fc6000f8e00ff */
[----:B------:R-:W-:Y:S02]  /*1a10*/  LEA R3, R3, UR40, 0x3 ;  /* 0x0000002803037c11 */ /* 0x000fe4000f8e18ff */
[----:B------:R-:W-:-:S04]  /*1a20*/  SHF.L.U32 R0, R0, 0x1f, RZ ;  /* 0x0000001f00007819 */ /* 0x000fc800000006ff */
[----:B------:R0:W1:Y:S01]  /*1a30*/  SYNCS.PHASECHK.TRANS64.TRYWAIT P1, [R3+URZ], R0 ;  /* 0x00000000030075a7 */ /* 0x000062000802017f */
[----:B------:R-:W-:Y:S05]  /*1a40*/  @!P0 BRA `(.L_x_21) ;  /* 0x0000000000048947 */ /* 0x000fea0003800000 */
[----:B------:R-:W-:Y:S01]  /*1a50*/  BPT.TRAP 0x1 ;  /* 0x000000040000795c */ /* 0x000fe20000300000 */
.L_x_21:
[----:B------:R-:W-:-:S05]  /*1a60*/  IMAD.U32 R4, RZ, RZ, UR42 ;  /* 0x0000002aff047e24 */ /* 0x000fca000f8e00ff */
[----:B------:R-:W-:Y:S01]  /*1a70*/  ISETP.GE.AND P2, PT, R4, 0x1, PT ;  /* 0x000000010400780c */ /* 0x000fe20003f46270 */
[----:B-1----:R-:W-:-:S12]  /*1a80*/  @P1 BRA `(.L_x_22) ;  /* 0x0000000000081947 */ /* 0x002fd80003800000 */
[----:B------:R-:W1:Y:S02]  /*1a90*/  SYNCS.PHASECHK.TRANS64.TRYWAIT P1, [R3+URZ], R0 ;  /* 0x00000000030075a7 */ /* 0x000e64000802017f */
[----:B-1----:R-:W-:Y:S05]  /*1aa0*/  @!P1 BRA `(.L_x_23) ;  /* 0x0000006c006c9947 */ /* 0x002fea0003800000 */
.L_x_22:
[----:B------:R-:W-:Y:S05]  /*1ab0*/  WARPSYNC.ALL ;  /* 0x0000000000007948 */ /* 0x000fea0003800000 */
[----:B------:R-:W-:Y:S01]  /*1ac0*/  UIADD3 UR4, UR40, 0x100, URZ ;  /* 0x0000010028047890 */ /* 0x000fe2000fffe03f */
[----:B------:R-:W-:Y:S01]  /*1ad0*/  WARPGROUP.ARRIVE ;  /* 0x00000000000079c5 */ /* 0x000fe20000000000 */
[----:B------:R-:W-:Y:S02]  /*1ae0*/  UIADD3 UR5, UR40, 0x10100, URZ ;  /* 0x0001010028057890 */ /* 0x000fe4000fffe03f */
[----:B------:R-:W-:Y:S02]  /*1af0*/  USHF.R.U32.HI UR4, URZ, 0x4, UR4 ;  /* 0x000000043f047899 */ /* 0x000fe40008011604 */
[----:B------:R-:W-:-:S02]  /*1b00*/  USHF.R.U32.HI UR5, URZ, 0x4, UR5 ;  /* 0x000000043f057899 */ /* 0x000fc40008011605 */
[----:B------:R-:W-:Y:S02]  /*1b10*/  ULOP3.LUT UR4, UR4, 0x3fff, URZ, 0xc0, !UPT ;  /* 0x00003fff04047892 */ /* 0x000fe4000f8ec03f */
[----:B------:R-:W-:Y:S02]  /*1b20*/  ULOP3.LUT UR5, UR5, 0x3fff, URZ, 0xc0, !UPT ;  /* 0x00003fff05057892 */ /* 0x000fe4000f8ec03f */
[----:B------:R-:W-:Y:S02]  /*1b30*/  ULOP3.LUT UR4, UR4, 0x10000, URZ, 0xfc, !UPT ;  /* 0x0001000004047892 */ /* 0x000fe4000f8efc3f */
[----:B------:R-:W-:Y:S02]  /*1b40*/  ULOP3.LUT UR5, UR5, 0x10000, URZ, 0xfc, !UPT ;  /* 0x0001000005057892 */ /* 0x000fe4000f8efc3f */
[----:B------:R-:W-:Y:S02]  /*1b50*/  ULEA UR7, UR41, UR4, 0xb ;  /* 0x0000000429077291 */ /* 0x000fe4000f8e583f */
[----:B------:R-:W-:Y:S01]  /*1b60*/  ULEA UR6, UR41, UR5, 0xc ;  /* 0x0000000529067291 */ /* 0x000fe2000f8e603f */
[----:B------:R-:W-:Y:S01]  /*1b70*/  UMOV UR9, 0x40000040 ;  /* 0x4000004000097882 */ /* 0x000fe20000000000 */
[----:B------:R-:W-:-:S03]  /*1b80*/  UMOV UR11, 0x40000040 ;  /* 0x40000040000b7882 */ /* 0x000fc60000000000 */
[----:B------:R-:W-:Y:S02]  /*1b90*/  UMOV UR8, UR7 ;  /* 0x0000000700087c82 */ /* 0x000fe40008000000 */
[----:B------:R-:W-:Y:S02]  /*1ba0*/  UMOV UR10, UR6 ;  /* 0x00000006000a7c82 */ /* 0x000fe40008000000 */
[----:B------:R-:W-:Y:S01]  /*1bb0*/  HGMMA.64x128x8.F32.TF32 R24, gdesc[UR8], RZ, !UPT, gsb0 ;  /* 0x05e00000081879f0 */ /* 0x000fe2000c0028ff */
[----:B------:R-:W-:Y:S02]  /*1bc0*/  UIADD3 UR8, UR7, 0x2, URZ ;  /* 0x0000000207087890 */ /* 0x000fe4000fffe03f */
[----:B------:R-:W-:Y:S01]  /*1bd0*/  UIADD3 UR10, UR6, 0x2, URZ ;  /* 0x00000002060a7890 */ /* 0x000fe2000fffe03f */
[----:B------:R-:W-:Y:S01]  /*1be0*/  UMOV UR9, 0x40000040 ;  /* 0x4000004000097882 */ /* 0x000fe20000000000 */
[----:B------:R-:W-:Y:S01]  /*1bf0*/  UMOV UR11, 0x40000040 ;  /* 0x40000040000b7882 */ /* 0x000fe20000000000 */
[----:B------:R-:W-:-:S02]  /*1c00*/  WARPGROUP.DEPBAR.LE gsb0, 0x0 ;  /* 0x00008000000079c5 */ /* 0x000fc40000010000 */
[----:B------:R-:W-:-:S06]  /*1c10*/  WARPGROUP.ARRIVE ;  /* 0x00000000000079c5 */ /* 0x000fcc0000000000 */
[----:B------:R-:W-:Y:S01]  /*1c20*/  HGMMA.64x128x8.F32.TF32 R24, gdesc[UR8], R24, gsb0 ;  /* 0x05e00000081879f0 */ /* 0x000fe20008002818 */
[----:B------:R-:W-:Y:S02]  /*1c30*/  UIADD3 UR8, UR7, 0x4, URZ ;  /* 0x0000000407087890 */ /* 0x000fe4000fffe03f */
[----:B------:R-:W-:Y:S01]  /*1c40*/  UIADD3 UR10, UR6, 0x4, URZ ;  /* 0x00000004060a7890 */ /* 0x000fe2000fffe03f */
[----:B------:R-:W-:Y:S01]  /*1c50*/  UMOV UR9, 0x40000040 ;  /* 0x4000004000097882 */ /* 0x000fe20000000000 */
[----:B------:R-:W-:Y:S01]  /*1c60*/  UMOV UR11, 0x40000040 ;  /* 0x40000040000b7882 */ /* 0x000fe20000000000 */
[----:B------:R-:W-:Y:S02]  /*1c70*/  WARPGROUP.DEPBAR.LE gsb0, 0x0 ;  /* 0x00008000000079c5 */ /* 0x000fe40000010000 */
        /* <DEDUP_REMOVED lines=92> */
[----:B------:R-:W-:Y:S03]  /*2240*/  HGMMA.64x128x8.F32.TF32 R24, gdesc[UR8], R24, gsb0 ;  /* 0x05e00000081879f0 */ /* 0x000fe60008002818 */
[----:B------:R-:W-:Y:S02]  /*2250*/  WARPGROUP.DEPBAR.LE gsb0, 0x0 ;  /* 0x00008000000079c5 */ /* 0x000fe40000010000 */
[----:B------:R-:W-:Y:S05]  /*2260*/  @!P2 BRA `(.L_x_24) ;  /* 0x000000080068a947 */ /* 0x000fea0003800000 */
[----:B------:R-:W-:Y:S01]  /*2270*/  UIADD3 UR6, UR41, 0x1, URZ ;  /* 0x0000000129067890 */ /* 0x000fe2000fffe03f */
[----:B01----:R-:W-:Y:S02]  /*2280*/  IMAD.U32 R0, RZ, RZ, UR42 ;  /* 0x0000002aff007e24 */ /* 0x003fe4000f8e00ff */
[----:B------:R-:W-:Y:S01]  /*2290*/  IMAD.U32 R3, RZ, RZ, UR41 ;  /* 0x00000029ff037e24 */ /* 0x000fe2000f8e00ff */
[----:B------:R-:W-:-:S04]  /*22a0*/  UISETP.NE.AND UP0, UPT, UR6, 0x2, UPT ;  /* 0x000000020600788c */ /* 0x000fc8000bf05270 */
[----:B------:R-:W-:Y:S02]  /*22b0*/  USEL UR7, URZ, 0x1, UP0 ;  /* 0x000000013f077887 */ /* 0x000fe40008000000 */
[----:B------:R-:W-:Y:S02]  /*22c0*/  USEL UR6, UR6, URZ, UP0 ;  /* 0x0000003f06067287 */ /* 0x000fe40008000000 */
[----:B------:R-:W-:-:S06]  /*22d0*/  ULOP3.LUT UR7, UR43, UR7, URZ, 0x3c, !UPT ;  /* 0x000000072b077292 */ /* 0x000fcc000f8e3c3f */
[----:B------:R-:W-:-:S07]  /*22e0*/  IMAD.U32 R6, RZ, RZ, UR7 ;  /* 0x00000007ff067e24 */ /* 0x000fce000f8e00ff */
.L_x_31:
[----:B------:R-:W-:Y:S05]  /*22f0*/  @!P0 BRA `(.L_x_25) ;  /* 0x0000000000048947 */ /* 0x000fea0003800000 */
[----:B------:R-:W-:Y:S01]  /*2300*/  BPT.TRAP 0x1 ;  /* 0x000000040000795c */ /* 0x000fe20000300000 */
.L_x_25:
[----:B------:R-:W-:Y:S01]  /*2310*/  ULEA UR7, UR6, UR40, 0x3 ;  /* 0x0000002806077291 */ /* 0x000fe2000f8e183f */
[----:B------:R-:W-:-:S08]  /*2320*/  SHF.L.U32 R4, R6, 0x1f, RZ ;  /* 0x0000001f06047819 */ /* 0x000fd000000006ff */
[----:B------:R0:W1:Y:S01]  /*2330*/  SYNCS.PHASECHK.TRANS64.TRYWAIT P1, [UR7], R4 ;  /* 0x00000004ff0075a7 */ /* 0x0000620008020147 */
[----:B------:R-:W-:Y:S05]  /*2340*/  @!P0 BRA `(.L_x_26) ;  /* 0x0000000000048947 */ /* 0x000fea0003800000 */
[----:B------:R-:W-:Y:S01]  /*2350*/  BPT.TRAP 0x1 ;  /* 0x000000040000795c */ /* 0x000fe20000300000 */
.L_x_26:
[----:B-1----:R-:W-:Y:S05]  /*2360*/  @P1 BRA `(.L_x_27) ;  /* 0x0000000000081947 */ /* 0x002fea0003800000 */
[----:B------:R-:W1:Y:S02]  /*2370*/  SYNCS.PHASECHK.TRANS64.TRYWAIT P1, [UR7], R4 ;  /* 0x00000004ff0075a7 */ /* 0x000e640008020147 */
[----:B-1----:R-:W-:Y:S05]  /*2380*/  @!P1 BRA `(.L_x_28) ;  /* 0x0000006400489947 */ /* 0x002fea0003800000 */
.L_x_27:
[----:B------:R-:W-:Y:S01]  /*2390*/  ULEA UR8, UR6, UR5, 0xc ;  /* 0x0000000506087291 */ /* 0x000fe2000f8e603f */
[----:B------:R-:W-:Y:S01]  /*23a0*/  WARPGROUP.ARRIVE ;  /* 0x00000000000079c5 */ /* 0x000fe20000000000 */
[----:B------:R-:W-:Y:S01]  /*23b0*/  ULEA UR7, UR6, UR4, 0xb ;  /* 0x0000000406077291 */ /* 0x000fe2000f8e583f */
[----:B------:R-:W-:Y:S01]  /*23c0*/  UMOV UR15, 0x40000040 ;  /* 0x40000040000f7882 */ /* 0x000fe20000000000 */
[----:B------:R-:W-:Y:S01]  /*23d0*/  UMOV UR13, 0x40000040 ;  /* 0x40000040000d7882 */ /* 0x000fe20000000000 */
[----:B------:R-:W-:Y:S02]  /*23e0*/  UIADD3 UR10, UR8, 0xc06, URZ ;  /* 0x00000c06080a7890 */ /* 0x000fe4000fffe03f */
[----:B------:R-:W-:Y:S02]  /*23f0*/  UMOV UR14, UR8 ;  /* 0x00000008000e7c82 */ /* 0x000fe40008000000 */
[----:B------:R-:W-:Y:S01]  /*2400*/  UMOV UR12, UR7 ;  /* 0x00000007000c7c82 */ /* 0x000fe20008000000 */
[----:B------:R-:W-:Y:S01]  /*2410*/  UMOV UR11, 0x40000040 ;  /* 0x40000040000b7882 */ /* 0x000fe20000000000 */
[----:B------:R-:W-:Y:S01]  /*2420*/  HGMMA.64x128x8.F32.TF32 R24, gdesc[UR12], R24, gsb0 ;  /* 0x05e000000c1879f0 */ /* 0x000fe20008002818 */
[----:B------:R-:W-:-:S02]  /*2430*/  UIADD3 UR14, UR8, 0x2, URZ ;  /* 0x00000002080e7890 */ /* 0x000fc4000fffe03f */
[----:B------:R-:W-:Y:S01]  /*2440*/  UIADD3 UR12, UR7, 0x2, URZ ;  /* 0x00000002070c7890 */ /* 0x000fe2000fffe03f */
[----:B------:R-:W-:Y:S01]  /*2450*/  UMOV UR15, 0x40000040 ;  /* 0x40000040000f7882 */ /* 0x000fe20000000000 */
        /* <DEDUP_REMOVED lines=93> */
[----:B------:R-:W-:Y:S01]  /*2a30*/  UIADD3 UR8, UR7, 0x606, URZ ;  /* 0x0000060607087890 */ /* 0x000fe2000fffe03f */
[----:B------:R-:W-:Y:S02]  /*2a40*/  WARPGROUP.DEPBAR.LE gsb0, 0x0 ;  /* 0x00008000000079c5 */ /* 0x000fe40000010000 */
[----:B------:R-:W-:-:S06]  /*2a50*/  WARPGROUP.ARRIVE ;  /* 0x00000000000079c5 */ /* 0x000fcc0000000000 */
[----:B------:R-:W-:Y:S03]  /*2a60*/  HGMMA.64x128x8.F32.TF32 R24, gdesc[UR12], R24, gsb0 ;  /* 0x05e000000c1879f0 */ /* 0x000fe60008002818 */
[----:B------:R-:W-:Y:S02]  /*2a70*/  WARPGROUP.DEPBAR.LE gsb0, 0x0 ;  /* 0x00008000000079c5 */ /* 0x000fe40000010000 */
[----:B------:R-:W-:-:S07]  /*2a80*/  WARPGROUP.ARRIVE ;  /* 0x00000000000079c5 */ /* 0x000fce0000000000 */
[----:B------:R-:W-:Y:S03]  /*2a90*/  HGMMA.64x128x8.F32.TF32 R24, gdesc[UR8], R24, gsb0 ;  /* 0x05e00000081879f0 */ /* 0x000fe60008002818 */
[----:B------:R-:W-:Y:S02]  /*2aa0*/  WARPGROUP.DEPBAR.LE gsb0, 0x0 ;  /* 0x00008000000079c5 */ /* 0x000fe40000010000 */
[----:B------:R-:W-:Y:S05]  /*2ab0*/  @!P0 BRA `(.L_x_29) ;  /* 0x0000000000048947 */ /* 0x000fea0003800000 */
[----:B------:R-:W-:Y:S01]  /*2ac0*/  BPT.TRAP 0x1 ;  /* 0x000000040000795c */ /* 0x000fe20000300000 */
.L_x_29:
[----:B------:R-:W-:Y:S01]  /*2ad0*/  ISETP.NE.AND P1, PT, R88, RZ, PT ;  /* 0x000000ff5800720c */ /* 0x000fe20003f25270 */
[----:B------:R-:W-:-:S12]  /*2ae0*/  UISETP.GT.U32.AND UP0, UPT, UR38, 0x1, UPT ;  /* 0x000000012600788c */ /* 0x000fd8000bf04070 */
[----:B01----:R-:W-:-:S05]  /*2af0*/  @P1 LEA R4, R3, UR40, 0x3 ;  /* 0x0000002803041c11 */ /* 0x003fca000f8e18ff */
[----:B------:R-:W-:-:S05]  /*2b00*/  @P1 VIADD R4, R4, 0x10 ;  /* 0x0000001004041836 */ /* 0x000fca0000000000 */
[----:B------:R-:W-:-:S04]  /*2b10*/  @P1 PRMT R4, R23, 0x654, R4 ;  /* 0x0000065417041816 */ /* 0x000fc80000000004 */
[----:B------:R0:W-:Y:S01]  /*2b20*/  @P1 SYNCS.ARRIVE.TRANS64.RED.A1T0 RZ, [R4+URZ], RZ ;  /* 0x000000ff04ff19a7 */ /* 0x0001e2000810043f */
[----:B------:R-:W-:-:S13]  /*2b30*/  PLOP3.LUT P1, PT, PT, PT, UP0, 0x80, 0x0 ;  /* 0x000000000000781c */ /* 0x000fda0003f2f008 */
[----:B0-----:R-:W-:Y:S05]  /*2b40*/  @P1 BRA `(.L_x_30) ;  /* 0x0000000000041947 */ /* 0x001fea0003800000 */
[----:B------:R-:W-:Y:S01]  /*2b50*/  BPT.TRAP 0x1 ;  /* 0x000000040000795c */ /* 0x000fe20000300000 */
.L_x_30:
[----:B------:R-:W-:Y:S01]  /*2b60*/  UIADD3 UR6, UR6, 0x1, URZ ;  /* 0x0000000106067890 */ /* 0x000fe2000fffe03f */
[C---:B------:R-:W-:Y:S01]  /*2b70*/  ISETP.GT.AND P2, PT, R0.reuse, 0x1, PT ;  /* 0x000000010000780c */ /* 0x040fe20003f44270 */
[----:B------:R-:W-:Y:S02]  /*2b80*/  VIADD R3, R3, 0x1 ;  /* 0x0000000103037836 */ /* 0x000fe40000000000 */
[----:B------:R-:W-:Y:S01]  /*2b90*/  UISETP.NE.AND UP0, UPT, UR6, 0x2, UPT ;  /* 0x000000020600788c */ /* 0x000fe2000bf05270 */
[----:B------:R-:W-:Y:S02]  /*2ba0*/  VIADD R0, R0, 0xffffffff ;  /* 0xffffffff00007836 */ /* 0x000fe40000000000 */
[C---:B------:R-:W-:Y:S01]  /*2bb0*/  ISETP.NE.AND P1, PT, R3.reuse, 0x2, PT ;  /* 0x000000020300780c */ /* 0x040fe20003f25270 */
[----:B------:R-:W-:Y:S02]  /*2bc0*/  USEL UR7, URZ, 0x1, UP0 ;  /* 0x000000013f077887 */ /* 0x000fe40008000000 */
[----:B------:R-:W-:Y:S01]  /*2bd0*/  USEL UR6, UR6, URZ, UP0 ;  /* 0x0000003f06067287 */ /* 0x000fe20008000000 */
[----:B------:R-:W-:-:S03]  /*2be0*/  SEL R3, R3, RZ, P1 ;  /* 0x000000ff03037207 */ /* 0x000fc60000800000 */
[----:B------:R-:W-:Y:S01]  /*2bf0*/  LOP3.LUT R6, R6, UR7, RZ, 0x3c, !PT ;  /* 0x0000000706067c12 */ /* 0x000fe2000f8e3cff */
[----:B------:R-:W-:Y:S07]  /*2c00*/  @P2 BRA `(.L_x_31) ;  /* 0xfffffff400b82947 */ /* 0x000fee000383ffff */
.L_x_24:
[----:B01----:R-:W0:Y:S01]  /*2c10*/  LDC R0, c[0x0][0x28c] ;  /* 0x0000a300ff007b82 */ /* 0x003e220000000800 */
[----:B------:R1:W-:Y:S01]  /*2c20*/  SYNCS.ARRIVE.TRANS64.A1T0 RZ, [R102+UR44], RZ ;  /* 0x000000ff66ff79a7 */ /* 0x0003e2000810002c */
[----:B0-----:R-:W-:-:S13]  /*2c30*/  ISETP.GE.AND P1, PT, R0, 0x1, PT ;  /* 0x000000010000780c */ /* 0x001fda0003f26270 */
[----:B-1----:R-:W-:Y:S05]  /*2c40*/  @!P1 BRA `(.L_x_32) ;  /* 0x0000000000409947 */ /* 0x002fea0003800000 */
[----:B------:R-:W-:Y:S05]  /*2c50*/  @!P0 BRA `(.L_x_33) ;  /* 0x0000000000048947 */ /* 0x000fea0003800000 */
[----:B------:R-:W-:Y:S01]  /*2c60*/  BPT.TRAP 0x1 ;  /* 0x000000040000795c */ /* 0x000fe20000300000 */
.L_x_33:
[----:B------:R-:W-:Y:S01]  /*2c70*/  ISETP.NE.AND P0, PT, R88, RZ, PT ;  /* 0x000000ff5800720c */ /* 0x000fe20003f05270 */
[----:B------:R-:W-:-:S12]  /*2c80*/  IMAD.U32 R3, RZ, RZ, UR40 ;  /* 0x00000028ff037e24 */ /* 0x000fd8000f8e00ff */
[----:B------:R-:W-:-:S05]  /*2c90*/  VOTEU.ANY UP0, P0 ;  /* 0x00000000003f7886 */ /* 0x000fca0000000100 */
[----:B------:R-:W-:Y:S02]  /*2ca0*/  @UP0 UIADD3 UR4, UR42, UR41, URZ ;  /* 0x000000292a040290 */ /* 0x000fe4000fffe03f */
[----:B------:R-:W-:-:S04]  /*2cb0*/  UISETP.GT.U32.AND UP0, UPT, UR38, 0x1, UPT ;  /* 0x000000012600788c */ /* 0x000fc8000bf04070 */
[----:B------:R-:W-:-:S04]  /*2cc0*/  IMAD.U32 R0, RZ, RZ, UR4 ;  /* 0x00000004ff007e24 */ /* 0x000fc8000f8e00ff */
[----:B------:R-:W-:-:S05]  /*2cd0*/  @P0 IMAD.SHL.U32 R0, R0, 0x8, RZ ;  /* 0x0000000800000824 */ /* 0x000fca00078e00ff */
[----:B------:R-:W-:-:S04]  /*2ce0*/  @P0 LOP3.LUT R0, R0, 0x8, RZ, 0xc0, !PT ;  /* 0x0000000800000812 */ /* 0x000fc800078ec0ff */
[----:B------:R-:W-:-:S04]  /*2cf0*/  @P0 IADD3 R0, R3, 0x10, R0 ;  /* 0x0000001003000810 */ /* 0x000fc80007ffe000 */
[----:B------:R-:W-:-:S04]  /*2d00*/  @P0 PRMT R0, R23, 0x654, R0 ;  /* 0x0000065417000816 */ /* 0x000fc80000000000 */
[----:B------:R0:W-:Y:S01]  /*2d10*/  @P0 SYNCS.ARRIVE.TRANS64.RED.A1T0 RZ, [R0+URZ], RZ ;  /* 0x000000ff00ff09a7 */ /* 0x0001e2000810043f */
[----:B------:R-:W-:-:S13]  /*2d20*/  PLOP3.LUT P0, PT, PT, PT, UP0, 0x80, 0x0 ;  /* 0x000000000000781c */ /* 0x000fda0003f0f008 */
[----:B0-----:R-:W-:Y:S05]  /*2d30*/  @P0 BRA `(.L_x_32) ;  /* 0x0000000000040947 */ /* 0x001fea0003800000 */
[----:B------:R-:W-:Y:S01]  /*2d40*/  BPT.TRAP 0x1 ;  /* 0x000000040000795c */ /* 0x000fe20000300000 */
.L_x_32:
[----:B------:R-:W-:Y:S02]  /*2d50*/  SHF.L.U32 R3, R101, 0x1f, RZ ;  /* 0x0000001f65037819 */ /* 0x000fe400000006ff */
[----:B------:R-:W-:Y:S02]  /*2d60*/  SHF.R.S32.HI R13, RZ, 0x1f, R19 ;  /* 0x0000001fff0d7819 */ /* 0x000fe40000011413 */
[----:B------:R-:W0:Y:S02]  /*2d70*/  SYNCS.PHASECHK.TRANS64.TRYWAIT P0, [R98+URZ+0x8], R3 ;  /* 0x00000803620075a7 */ /* 0x000e24000800017f */
[----:B0-----:R-:W-:Y:S05]  /*2d80*/  @!P0 BRA `(.L_x_34) ;  /* 0x0000005800e08947 */ /* 0x001fea0003800000 */
.L_x_186:
[----:B------:R-:W-:Y:S01]  /*2d90*/  IMAD.SHL.U32 R5, R18, 0x40, RZ ;  /* 0x0000004012057824 */ /* 0x000fe200078e00ff */
[----:B------:R-:W-:Y:S01]  /*2da0*/  ULDC UR6, c[0x0][0x284] ;  /* 0x0000a10000067ab9 */ /* 0x000fe20000000800 */
[----:B------:R-:W-:Y:S01]  /*2db0*/  IMAD.SHL.U32 R10, R2, 0x80, RZ ;  /* 0x00000080020a7824 */ /* 0x000fe200078e00ff */
[----:B------:R-:W-:Y:S01]  /*2dc0*/  ULDC.64 UR4, c[0x0][0x5d0] ;  /* 0x0001740000047ab9 */ /* 0x000fe20000000a00 */
[----:B------:R-:W-:Y:S01]  /*2dd0*/  IMAD.WIDE R20, R18, 0x40, R92 ;  /* 0x0000004012147825 */ /* 0x000fe200078e025c */
[----:B------:R-:W-:Y:S01]  /*2de0*/  ISETP.GE.AND P0, PT, R5, UR6, PT ;  /* 0x0000000605007c0c */ /* 0x000fe2000bf06270 */
[----:B------:R-:W-:Y:S01]  /*2df0*/  ULDC UR6, c[0x0][0x288] ;  /* 0x0000a20000067ab9 */ /* 0x000fe20000000800 */
[----:B------:R-:W-:Y:S01]  /*2e00*/  SHF.R.S32.HI R11, RZ, 0x1f, R10 ;  /* 0x0000001fff0b7819 */ /* 0x000fe2000001140a */
[----:B------:R-:W-:Y:S01]  /*2e10*/  IMAD R0, R13, UR4, RZ ;  /* 0x000000040d007c24 */ /* 0x000fe2000f8e02ff */
[----:B------:R-:W-:Y:S01]  /*2e20*/  ISETP.GE.OR P0, PT, R10, UR6, P0 ;  /* 0x000000060a007c0c */ /* 0x000fe20008706670 */
[----:B0-----:R-:W-:-:S04]  /*2e30*/  IMAD.WIDE.U32 R2, R19, UR4, R94 ;  /* 0x0000000413027c25 */ /* 0x001fc8000f8e005e */
[----:B------:R-:W-:Y:S01]  /*2e40*/  IMAD R7, R19, UR5, R0 ;  /* 0x0000000513077c24 */ /* 0x000fe2000f8e0200 */
[----:B------:R-:W-:Y:S01]  /*2e50*/  IADD3 R2, P1, R10, R2, RZ ;  /* 0x000000020a027210 */ /* 0x000fe20007f3e0ff */
[----:B------:R-:W-:Y:S02]  /*2e60*/  ULDC.64 UR4, c[0x0][0x5c8] ;  /* 0x0001720000047ab9 */ /* 0x000fe40000000a00 */
[----:B------:R-:W-:Y:S01]  /*2e70*/  IMAD R9, R21, UR4, RZ ;  /* 0x0000000415097c24 */ /* 0x000fe2000f8e02ff */
[----:B------:R-:W-:-:S03]  /*2e80*/  IADD3.X R3, R11, R3, R7, P1, !PT ;  /* 0x000000030b037210 */ /* 0x000fc60000ffe407 */
[C---:B------:R-:W-:Y:S02]  /*2e90*/  IMAD R9, R20.reuse, UR5, R9 ;  /* 0x0000000514097c24 */ /* 0x040fe4000f8e0209 */
[----:B------:R-:W-:Y:S01]  /*2ea0*/  IMAD.WIDE.U32 R104, R20, UR4, R2 ;  /* 0x0000000414687c25 */ /* 0x000fe2000f8e0002 */
[----:B------:R-:W-:Y:S06]  /*2eb0*/  @P0 BRA `(.L_x_35) ;  /* 0x0000003c00d80947 */ /* 0x000fec0003800000 */
[----:B-----5:R-:W-:Y:S01]  /*2ec0*/  FSETP.NEU.AND P1, PT, R90, RZ, PT ;  /* 0x000000ff5a00720b */ /* 0x020fe20003f2d000 */
[----:B------:R-:W-:Y:S01]  /*2ed0*/  IMAD.IADD R14, R97, 0x1, -R10 ;  /* 0x00000001610e7824 */ /* 0x000fe200078e0a0a */
[----:B------:R-:W-:Y:S01]  /*2ee0*/  BSSY B0, `(.L_x_35) ;  /* 0x00003f3000007945 */ /* 0x000fe20003800000 */
[----:B------:R-:W-:Y:S02]  /*2ef0*/  IMAD.IADD R0, R100, 0x1, -R5 ;  /* 0x0000000164007824 */ /* 0x000fe400078e0a05 */
[----:B------:R-:W-:Y:S01]  /*2f00*/  IMAD.IADD R113, R105, 0x1, R9 ;  /* 0x0000000169717824 */ /* 0x000fe200078e0209 */
[----:B------:R-:W-:-:S04]  /*2f10*/  ISETP.GT.AND P0, PT, R14, RZ, PT ;  /* 0x000000ff0e00720c */ /* 0x000fc80003f04270 */
[----:B------:R-:W-:-:S03]  /*2f20*/  ISETP.GT.AND P2, PT, R0, RZ, P0 ;  /* 0x000000ff0000720c */ /* 0x000fc60000744270 */
[----:B------:R-:W-:Y:S10]  /*2f30*/  @!P1 BRA `(.L_x_36) ;  /* 0x0000002c001c9947 */ /* 0x000ff40003800000 */
[----:B------:R-:W0:Y:S01]  /*2f40*/  LDC.64 R106, c[0x0][0x5b8] ;  /* 0x00016e00ff6a7b82 */ /* 0x000e220000000a00 */
[----:B------:R-:W-:-:S07]  /*2f50*/  ULDC.64 UR4, c[0x0][0x5c0] ;  /* 0x0001700000047ab9 */ /* 0x000fce0000000a00 */
[----:B------:R-:W1:Y:S08]  /*2f60*/  LDC.64 R108, c[0x0][0x5b0] ;  /* 0x00016c00ff6c7b82 */ /* 0x000e700000000a00 */
[----:B------:R-:W2:Y:S01]  /*2f70*/  LDC.64 R110, c[0x0][0x5a8] ;  /* 0x00016a00ff6e7b82 */ /* 0x000ea20000000a00 */
[-C--:B0-----:R-:W-:Y:S02]  /*2f80*/  IMAD R4, R13, R106.reuse, RZ ;  /* 0x0000006a0d047224 */ /* 0x081fe400078e02ff */
[----:B------:R-:W-:-:S04]  /*2f90*/  IMAD.WIDE.U32 R2, R19, R106, R94 ;  /* 0x0000006a13027225 */ /* 0x000fc800078e005e */
[----:B------:R-:W-:Y:S01]  /*2fa0*/  IMAD R103, R19, R107, R4 ;  /* 0x0000006b13677224 */ /* 0x000fe200078e0204 */
[----:B------:R-:W-:Y:S01]  /*2fb0*/  IADD3 R4, P1, R10, R2, RZ ;  /* 0x000000020a047210 */ /* 0x000fe20007f3e0ff */
[----:B-1----:R-:W-:-:S03]  /*2fc0*/  IMAD R2, R21, R108, RZ ;  /* 0x0000006c15027224 */ /* 0x002fc600078e02ff */
[----:B------:R-:W-:Y:S01]  /*2fd0*/  IADD3.X R5, R11, R3, R103, P1, !PT ;  /* 0x000000030b057210 */ /* 0x000fe20000ffe467 */
[C---:B------:R-:W-:Y:S02]  /*2fe0*/  IMAD R21, R20.reuse, R109, R2 ;  /* 0x0000006d14157224 */ /* 0x040fe400078e0202 */
[----:B------:R-:W-:-:S04]  /*2ff0*/  IMAD.WIDE.U32 R2, R20, R108, R4 ;  /* 0x0000006c14027225 */ /* 0x000fc800078e0004 */
[----:B------:R-:W-:Y:S01]  /*3000*/  IMAD.IADD R3, R3, 0x1, R21 ;  /* 0x0000000103037824 */ /* 0x000fe200078e0215 */
[----:B--2---:R-:W-:-:S04]  /*3010*/  LEA R8, P1, R2, R110, 0x2 ;  /* 0x0000006e02087211 */ /* 0x004fc800078210ff */
[----:B------:R-:W-:-:S05]  /*3020*/  LEA.HI.X R9, R2, R111, R3, 0x2, P1 ;  /* 0x0000006f02097211 */ /* 0x000fca00008f1403 */
[----:B------:R0:W2:Y:S01]  /*3030*/  @P2 LDG.E.LTC128B R15, desc[UR36][R8.64] ;  /* 0x00000024080f2981 */ /* 0x0000a2000c1e1920 */
[----:B------:R-:W-:Y:S01]  /*3040*/  IMAD.WIDE.U32 R2, R20, R108, R10 ;  /* 0x0000006c14027225 */ /* 0x000fe200078e000a */
[----:B------:R-:W-:Y:S01]  /*3050*/  LEA R6, P3, R104, UR4, 0x2 ;  /* 0x0000000468067c11 */ /* 0x000fe2000f8610ff */
[----:B------:R-:W-:Y:S01]  /*3060*/  BSSY B1, `(.L_x_37) ;  /* 0x0000014000017945 */ /* 0x000fe20003800000 */
[----:B------:R-:W-:-:S04]  /*3070*/  IADD3 R12, P1, R94, R2, RZ ;  /* 0x000000025e0c7210 */ /* 0x000fc80007f3e0ff */
[----:B------:R-:W-:Y:S01]  /*3080*/  IADD3.X R13, R95, R21, R3, P1, !PT ;  /* 0x000000155f0d7210 */ /* 0x000fe20000ffe403 */
[----:B0-----:R-:W-:Y:S01]  /*3090*/  IMAD.SHL.U32 R8, R108, 0x8, RZ ;  /* 0x000000086c087824 */ /* 0x001fe200078e00ff */
[----:B------:R-:W-:Y:S02]  /*30a0*/  ISETP.GT.AND P1, PT, R14, 0x1, PT ;  /* 0x000000010e00780c */ /* 0x000fe40003f24270 */
[----:B------:R-:W-:Y:S01]  /*30b0*/  SHF.L.U64.HI R9, R108, 0x3, R109 ;  /* 0x000000036c097819 */ /* 0x000fe2000001026d */
[----:B------:R-:W-:-:S04]  /*30c0*/  IMAD.WIDE.U32 R12, R19, R106, R12 ;  /* 0x0000006a130c7225 */ /* 0x000fc800078e000c */
[----:B------:R-:W-:Y:S01]  /*30d0*/  IMAD.IADD R3, R103, 0x1, R13 ;  /* 0x0000000167037824 */ /* 0x000fe200078e020d */
[----:B------:R-:W-:Y:S01]  /*30e0*/  LEA R2, P4, R12, R110, 0x2 ;  /* 0x0000006e0c027211 */ /* 0x000fe200078810ff */
[----:B------:R-:W-:-:S03]  /*30f0*/  IMAD.WIDE.U32 R8, R20, R108, R8 ;  /* 0x0000006c14087225 */ /* 0x000fc600078e0008 */
[----:B------:R-:W-:Y:S02]  /*3100*/  LEA.HI.X R3, R12, R111, R3, 0x2, P4 ;  /* 0x0000006f0c037211 */ /* 0x000fe400020f1403 */
[----:B--2---:R-:W-:-:S05]  /*3110*/  LOP3.LUT R7, R15, 0xffffe000, RZ, 0xc0, !PT ;  /* 0xffffe0000f077812 */ /* 0x004fca00078ec0ff */
[----:B------:R-:W-:-:S04]  /*3120*/  FMUL R7, R7, R90 ;  /* 0x0000005a07077220 */ /* 0x000fc80000400000 */
[----:B------:R-:W-:Y:S01]  /*3130*/  FFMA R105, R24, R89, R7 ;  /* 0x0000005918697223 */ /* 0x000fe20000000007 */
[----:B------:R-:W-:Y:S02]  /*3140*/  LEA.HI.X R7, R104, UR5, R113, 0x2, P3 ;  /* 0x0000000568077c11 */ /* 0x000fe400098f1471 */
[----:B------:R-:W-:Y:S02]  /*3150*/  ISETP.GT.AND P3, PT, R0, RZ, P1 ;  /* 0x000000ff0000720c */ /* 0x000fe40000f64270 */
[----:B------:R-:W-:-:S05]  /*3160*/  F2FP.TF32.F32.PACK_B R105, R105 ;  /* 0x00000069ff69723e */ /* 0x000fca00024050ff */
[----:B------:R0:W-:Y:S06]  /*3170*/  @P2 STG.E desc[UR36][R6.64], R105 ;  /* 0x0000006906002986 */ /* 0x0001ec000c101924 */
[----:B------:R-:W-:Y:S05]  /*3180*/  @!P3 BRA `(.L_x_38) ;  /* 0x000000000004b947 */ /* 0x000fea0003800000 */
[----:B------:R1:W5:Y:S02]  /*3190*/  LDG.E.LTC128B R15, desc[UR36][R2.64+0x4] ;  /* 0x00000424020f7981 */ /* 0x000364000c1e1920 */
.L_x_38:
[----:B------:R-:W-:Y:S05]  /*31a0*/  BSYNC B1 ;  /* 0x0000000000017941 */ /* 0x000fea0003800000 */
.L_x_37:
[----:B-----5:R-:W-:Y:S01]  /*31b0*/  LOP3.LUT R13, R15, 0xffffe000, RZ, 0xc0, !PT ;  /* 0xffffe0000f0d7812 */ /* 0x020fe200078ec0ff */
[----:B------:R-:W-:Y:S01]  /*31c0*/  IMAD.IADD R21, R21, 0x1, R9 ;  /* 0x0000000115157824 */ /* 0x000fe200078e0209 */
[----:B------:R-:W-:Y:S02]  /*31d0*/  IADD3 R9, P2, R4, R8, RZ ;  /* 0x0000000804097210 */ /* 0x000fe40007f5e0ff */
[----:B------:R-:W-:Y:S01]  /*31e0*/  ISETP.GT.AND P0, PT, R0, 0x8, P0 ;  /* 0x000000080000780c */ /* 0x000fe20000704270 */
[----:B------:R-:W-:Y:S02]  /*31f0*/  FMUL R4, R13, R90 ;  /* 0x0000005a0d047220 */ /* 0x000fe40000400000 */
[----:B------:R-:W-:Y:S01]  /*3200*/  IMAD.X R18, R21, 0x1, R5, P2 ;  /* 0x0000000115127824 */ /* 0x000fe200010e0605 */
[----:B------:R-:W-:Y:S01]  /*3210*/  LEA R12, P2, R9, R110, 0x2 ;  /* 0x0000006e090c7211 */ /* 0x000fe200078410ff */
[----:B------:R-:W-:Y:S01]  /*3220*/  FFMA R25, R25, R89, R4 ;  /* 0x0000005919197223 */ /* 0x000fe20000000004 */
[----:B------:R-:W-:-:S02]  /*3230*/  @P3 IMAD.MOV.U32 R4, RZ, RZ, R6 ;  /* 0x000000ffff043224 */ /* 0x000fc400078e0006 */
[----:B------:R-:W-:Y:S01]  /*3240*/  @P3 IMAD.MOV.U32 R5, RZ, RZ, R7 ;  /* 0x000000ffff053224 */ /* 0x000fe200078e0007 */
[----:B------:R-:W-:Y:S02]  /*3250*/  LEA.HI.X R13, R9, R111, R18, 0x2, P2 ;  /* 0x0000006f090d7211 */ /* 0x000fe400010f1412 */
[----:B------:R-:W-:-:S05]  /*3260*/  F2FP.TF32.F32.PACK_B R25, R25 ;  /* 0x00000019ff19723e */ /* 0x000fca00024050ff */
[----:B------:R2:W-:Y:S04]  /*3270*/  @P3 STG.E desc[UR36][R4.64+0x4], R25 ;  /* 0x0000041904003986 */ /* 0x0005e8000c101924 */
[----:B------:R-:W3:Y:S01]  /*3280*/  @P0 LDG.E.LTC128B R15, desc[UR36][R12.64] ;  /* 0x000000240c0f0981 */ /* 0x000ee2000c1e1920 */
[----:B------:R-:W-:Y:S01]  /*3290*/  IADD3 R10, P2, P3, R94, R8, R10 ;  /* 0x000000085e0a7210 */ /* 0x000fe20007b5e00a */
[----:B------:R-:W-:Y:S01]  /*32a0*/  BSSY B1, `(.L_x_39) ;  /* 0x0000011000017945 */ /* 0x000fe20003800000 */
[----:B------:R-:W-:Y:S02]  /*32b0*/  ISETP.GT.AND P1, PT, R0, 0x8, P1 ;  /* 0x000000080000780c */ /* 0x000fe40000f24270 */
[----:B------:R-:W-:Y:S02]  /*32c0*/  IADD3.X R11, R95, R21, R11, P2, P3 ;  /* 0x000000155f0b7210 */ /* 0x000fe400017e640b */
[C---:B------:R-:W-:Y:S01]  /*32d0*/  LEA R8, P2, R96.reuse, R6, 0x2 ;  /* 0x0000000660087211 */ /* 0x040fe200078410ff */
[----:B------:R-:W-:Y:S01]  /*32e0*/  IMAD.WIDE.U32 R10, R19, R106, R10 ;  /* 0x0000006a130a7225 */ /* 0x000fe200078e000a */
[----:B------:R-:W-:-:S03]  /*32f0*/  SHF.L.U64.HI R19, R96, 0x2, R91 ;  /* 0x0000000260137819 */ /* 0x000fc6000001025b */
[----:B------:R-:W-:Y:S01]  /*3300*/  IMAD.IADD R11, R103, 0x1, R11 ;  /* 0x00000001670b7824 */ /* 0x000fe200078e020b */
[----:B--2---:R-:W-:-:S04]  /*3310*/  LEA R4, P3, R10, R110, 0x2 ;  /* 0x0000006e0a047211 */ /* 0x004fc800078610ff */
[----:B------:R-:W-:Y:S02]  /*3320*/  LEA.HI.X R5, R10, R111, R11, 0x2, P3 ;  /* 0x0000006f0a057211 */ /* 0x000fe400018f140b */
[----:B---3--:R-:W-:-:S05]  /*3330*/  LOP3.LUT R9, R15, 0xffffe000, RZ, 0xc0, !PT ;  /* 0xffffe0000f097812 */ /* 0x008fca00078ec0ff */
[----:B------:R-:W-:-:S04]  /*3340*/  FMUL R9, R9, R90 ;  /* 0x0000005a09097220 */ /* 0x000fc80000400000 */
[----:B------:R-:W-:Y:S01]  /*3350*/  FFMA R21, R26, R89, R9 ;  /* 0x000000591a157223 */ /* 0x000fe20000000009 */
[----:B------:R-:W-:-:S04]  /*3360*/  IMAD.X R9, R19, 0x1, R7, P2 ;  /* 0x0000000113097824 */ /* 0x000fc800010e0607 */
[----:B------:R-:W-:-:S05]  /*3370*/  F2FP.TF32.F32.PACK_B R21, R21 ;  /* 0x00000015ff15723e */ /* 0x000fca00024050ff */
[----:B------:R2:W-:Y:S01]  /*3380*/  @P0 STG.E desc[UR36][R8.64], R21 ;  /* 0x0000001508000986 */ /* 0x0005e2000c101924 */
[----:B------:R-:W-:Y:S05]  /*3390*/  @!P1 BRA `(.L_x_40) ;  /* 0x0000000000049947 */ /* 0x000fea0003800000 */
[----:B------:R3:W5:Y:S02]  /*33a0*/  LDG.E.LTC128B R15, desc[UR36][R4.64+0x4] ;  /* 0x00000424040f7981 */ /* 0x000764000c1e1920 */
.L_x_40:
[----:B------:R-:W-:Y:S05]  /*33b0*/  BSYNC B1 ;  /* 0x0000000000017941 */ /* 0x000fea0003800000 */
.L_x_39:
[----:B-----5:R-:W-:Y:S01]  /*33c0*/  LOP3.LUT R11, R15, 0xffffe000, RZ, 0xc0, !PT ;  /* 0xffffe0000f0b7812 */ /* 0x020fe200078ec0ff */
[----:B------:R-:W-:Y:S01]  /*33d0*/  BSSY B1, `(.L_x_41) ;  /* 0x0000009000017945 */ /* 0x000fe20003800000 */
[----:B------:R-:W-:-:S03]  /*33e0*/  ISETP.GT.AND P0, PT, R14, 0x8, PT ;  /* 0x000000080e00780c */ /* 0x000fc60003f04270 */
[----:B------:R-:W-:Y:S01]  /*33f0*/  FMUL R10, R11, R90 ;  /* 0x0000005a0b0a7220 */ /* 0x000fe20000400000 */
[----:B------:R-:W-:-:S03]  /*3400*/  ISETP.GT.AND P2, PT, R0, RZ, P0 ;  /* 0x000000ff0000720c */ /* 0x000fc60000744270 */
[----:B------:R-:W-:-:S05]  /*3410*/  FFMA R27, R27, R89, R10 ;  /* 0x000000591b1b7223 */ /* 0x000fca000000000a */
[----:B------:R-:W-:-:S05]  /*3420*/  F2FP.TF32.F32.PACK_B R27, R27 ;  /* 0x0000001bff1b723e */ /* 0x000fca00024050ff */
[----:B------:R4:W-:Y:S01]  /*3430*/  @P1 STG.E desc[UR36][R8.64+0x4], R27 ;  /* 0x0000041b08001986 */ /* 0x0009e2000c101924 */
[----:B------:R-:W-:Y:S05]  /*3440*/  @!P2 BRA `(.L_x_42) ;  /* 0x000000000004a947 */ /* 0x000fea0003800000 */
[----:B------:R0:W5:Y:S02]  /*3450*/  LDG.E.LTC128B R15, desc[UR36][R2.64+0x20] ;  /* 0x00002024020f7981 */ /* 0x000164000c1e1920 */
.L_x_42:
[----:B------:R-:W-:Y:S05]  /*3460*/  BSYNC B1 ;  /* 0x0000000000017941 */ /* 0x000fea0003800000 */
.L_x_41:
        /* <DEDUP_REMOVED lines=10> */
.L_x_44:
[----:B------:R-:W-:Y:S05]  /*3510*/  BSYNC B1 ;  /* 0x0000000000017941 */ /* 0x000fea0003800000 */
.L_x_43:
[----:B0----5:R-:W-:Y:S01]  /*3520*/  LOP3.LUT R11, R15, 0xffffe000, RZ, 0xc0, !PT ;  /* 0xffffe0000f0b7812 */ /* 0x021fe200078ec0ff */
[----:B------:R-:W-:Y:S01]  /*3530*/  BSSY B1, `(.L_x_45) ;  /* 0x0000008000017945 */ /* 0x000fe20003800000 */
[----:B------:R-:W-:-:S03]  /*3540*/  ISETP.GT.AND P0, PT, R0, 0x8, P0 ;  /* 0x000000080000780c */ /* 0x000fc60000704270 */
[----:B------:R-:W-:-:S04]  /*3550*/  FMUL R10, R11, R90 ;  /* 0x0000005a0b0a7220 */ /* 0x000fc80000400000 */
[----:B------:R-:W-:-:S05]  /*3560*/  FFMA R29, R29, R89, R10 ;  /* 0x000000591d1d7223 */ /* 0x000fca000000000a */
[----:B------:R-:W-:-:S05]  /*3570*/  F2FP.TF32.F32.PACK_B R29, R29 ;  /* 0x0000001dff1d723e */ /* 0x000fca00024050ff */
[----:B------:R0:W-:Y:S01]  /*3580*/  @P3 STG.E desc[UR36][R6.64+0x24], R29 ;  /* 0x0000241d06003986 */ /* 0x0001e2000c101924 */
[----:B------:R-:W-:Y:S05]  /*3590*/  @!P0 BRA `(.L_x_46) ;  /* 0x0000000000048947 */ /* 0x000fea0003800000 */
[----:B------:R0:W5:Y:S02]  /*35a0*/  LDG.E.LTC128B R15, desc[UR36][R4.64+0x20] ;  /* 0x00002024040f7981 */ /* 0x000164000c1e1920 */
.L_x_46:
[----:B------:R-:W-:Y:S05]  /*35b0*/  BSYNC B1 ;  /* 0x0000000000017941 */ /* 0x000fea0003800000 */
.L_x_45:
[----:B-----5:R-:W-:Y:S01]  /*35c0*/  LOP3.LUT R11, R15, 0xffffe000, RZ, 0xc0, !PT ;  /* 0xffffe0000f0b7812 */ /* 0x020fe200078ec0ff */
        /* <DEDUP_REMOVED lines=8> */
.L_x_48:
[----:B------:R-:W-:Y:S05]  /*3650*/  BSYNC B1 ;  /* 0x0000000000017941 */ /* 0x000fea0003800000 */
.L_x_47:
[----:B0----5:R-:W-:Y:S01]  /*3660*/  LOP3.LUT R11, R15, 0xffffe000, RZ, 0xc0, !PT ;  /* 0xffffe0000f0b7812 */ /* 0x021fe200078ec0ff */
        /* <DEDUP_REMOVED lines=9> */
.L_x_50:
[----:B------:R-:W-:Y:S05]  /*3700*/  BSYNC B1 ;  /* 0x0000000000017941 */ /* 0x000fea0003800000 */
.L_x_49:
        /* <DEDUP_REMOVED lines=10> */
.L_x_52:
[----:B------:R-:W-:Y:S05]  /*37b0*/  BSYNC B1 ;  /* 0x0000000000017941 */ /* 0x000fea0003800000 */
.L_x_51:
        /* <DEDUP_REMOVED lines=9> */
.L_x_54:
[----:B------:R-:W-:Y:S05]  /*3850*/  BSYNC B1 ;  /* 0x0000000000017941 */ /* 0x000fea0003800000 */
.L_x_53:
        /* <DEDUP_REMOVED lines=9> */
.L_x_56:
[----:B------:R-:W-:Y:S05]  /*38f0*/  BSYNC B1 ;  /* 0x0000000000017941 */ /* 0x000fea0003800000 */
.L_x_55:
        /* <DEDUP_REMOVED lines=10> */
.L_x_58:
[----:B------:R-:W-:Y:S05]  /*39a0*/  BSYNC B1 ;  /* 0x0000000000017941 */ /* 0x000fea0003800000 */
.L_x_57:
        /* <DEDUP_REMOVED lines=10> */
.L_x_60:
[----:B------:R-:W-:Y:S05]  /*3a50*/  BSYNC B1 ;  /* 0x0000000000017941 */ /* 0x000fea0003800000 */
.L_x_59:
        /* <DEDUP_REMOVED lines=9> */
.L_x_62:
[----:B------:R-:W-:Y:S05]  /*3af0*/  BSYNC B1 ;  /* 0x0000000000017941 */ /* 0x000fea0003800000 */
.L_x_61:
        /* <DEDUP_REMOVED lines=9> */
.L_x_64:
[----:B------:R-:W-:Y:S05]  /*3b90*/  BSYNC B1 ;  /* 0x0000000000017941 */ /* 0x000fea0003800000 */
.L_x_63:
        /* <DEDUP_REMOVED lines=10> */
.L_x_66:
[----:B------:R-:W-:Y:S05]  /*3c40*/  BSYNC B1 ;  /* 0x0000000000017941 */ /* 0x000fea0003800000 */
.L_x_65:
        /* <DEDUP_REMOVED lines=10> */
.L_x_68:
[----:B------:R-:W-:Y:S05]  /*3cf0*/  BSYNC B1 ;  /* 0x0000000000017941 */ /* 0x000fea0003800000 */
.L_x_67:
        /* <DEDUP_REMOVED lines=9> */
.L_x_70:
[----:B------:R-:W-:Y:S05]  /*3d90*/  BSYNC B1 ;  /* 0x0000000000017941 */ /* 0x000fea0003800000 */
.L_x_69:
        /* <DEDUP_REMOVED lines=9> */
.L_x_72:
[----:B------:R-:W-:Y:S05]  /*3e30*/  BSYNC B1 ;  /* 0x0000000000017941 */ /* 0x000fea0003800000 */
.L_x_71:
        /* <DEDUP_REMOVED lines=10> */
.L_x_74:
[----:B------:R-:W-:Y:S05]  /*3ee0*/  BSYNC B1 ;  /* 0x0000000000017941 */ /* 0x000fea0003800000 */
.L_x_73:
        /* <DEDUP_REMOVED lines=10> */
.L_x_76:
[----:B------:R-:W-:Y:S05]  /*3f90*/  BSYNC B1 ;  /* 0x0000000000017941 */ /* 0x000fea0003800000 */
.L_x_75:
        /* <DEDUP_REMOVED lines=9> */
.L_x_78:
[----:B------:R-:W-:Y:S05]  /*4030*/  BSYNC B1 ;  /* 0x0000000000017941 */ /* 0x000fea0003800000 */
.L_x_77:
        /* <DEDUP_REMOVED lines=9> */
.L_x_80:
[----:B------:R-:W-:Y:S05]  /*40d0*/  BSYNC B1 ;  /* 0x0000000000017941 */ /* 0x000fea0003800000 */
.L_x_79:
        /* <DEDUP_REMOVED lines=10> */
.L_x_82:
[----:B------:R-:W-:Y:S05]  /*4180*/  BSYNC B1 ;  /* 0x0000000000017941 */ /* 0x000fea0003800000 */
.L_x_81:
        /* <DEDUP_REMOVED lines=10> */
.L_x_84:
[----:B------:R-:W-:Y:S05]  /*4230*/  BSYNC B1 ;  /* 0x0000000000017941 */ /* 0x000fea0003800000 */
.L_x_83:
        /* <DEDUP_REMOVED lines=9> */
.L_x_86:
[----:B------:R-:W-:Y:S05]  /*42d0*/  BSYNC B1 ;  /* 0x0000000000017941 */ /* 0x000fea0003800000 */
.L_x_85:
        /* <DEDUP_REMOVED lines=9> */
.L_x_88:
[----:B------:R-:W-:Y:S05]  /*4370*/  BSYNC B1 ;  /* 0x0000000000017941 */ /* 0x000fea0003800000 */
.L_x_87:
        /* <DEDUP_REMOVED lines=10> */
.L_x_90:
[----:B------:R-:W-:Y:S05]  /*4420*/  BSYNC B1 ;  /* 0x0000000000017941 */ /* 0x000fea0003800000 */
.L_x_89:
        /* <DEDUP_REMOVED lines=10> */
.L_x_92:
[----:B------:R-:W-:Y:S05]  /*44d0*/  BSYNC B1 ;  /* 0x0000000000017941 */ /* 0x000fea0003800000 */
.L_x_91:
        /* <DEDUP_REMOVED lines=9> */
.L_x_94:
[----:B------:R-:W-:Y:S05]  /*4570*/  BSYNC B1 ;  /* 0x0000000000017941 */ /* 0x000fea0003800000 */
.L_x_93:
        /* <DEDUP_REMOVED lines=9> */
.L_x_96:
[----:B------:R-:W-:Y:S05]  /*4610*/  BSYNC B1 ;  /* 0x0000000000017941 */ /* 0x000fea0003800000 */
.L_x_95:
        /* <DEDUP_REMOVED lines=10> */
.L_x_98:
[----:B------:R-:W-:Y:S05]  /*46c0*/  BSYNC B1 ;  /* 0x0000000000017941 */ /* 0x000fea0003800000 */
.L_x_97:
        /* <DEDUP_REMOVED lines=10> */
.L_x_100:
[----:B------:R-:W-:Y:S05]  /*4770*/  BSYNC B1 ;  /* 0x0000000000017941 */ /* 0x000fea0003800000 */
.L_x_99:
        /* <DEDUP_REMOVED lines=9> */
.L_x_102:
[----:B------:R-:W-:Y:S05]  /*4810*/  BSYNC B1 ;  /* 0x0000000000017941 */ /* 0x000fea0003800000 */
.L_x_101:
        /* <DEDUP_REMOVED lines=9> */
.L_x_104:
[----:B------:R-:W-:Y:S05]  /*48b0*/  BSYNC B1 ;  /* 0x0000000000017941 */ /* 0x000fea0003800000 */
.L_x_103:
        /* <DEDUP_REMOVED lines=10> */
.L_x_106:
[----:B------:R-:W-:Y:S05]  /*4960*/  BSYNC B1 ;  /* 0x0000000000017941 */ /* 0x000fea0003800000 */
.L_x_105:
        /* <DEDUP_REMOVED lines=10> */
.L_x_108:
[----:B------:R-:W-:Y:S05]  /*4a10*/  BSYNC B1 ;  /* 0x0000000000017941 */ /* 0x000fea0003800000 */
.L_x_107:
        /* <DEDUP_REMOVED lines=9> */
.L_x_110:
[----:B------:R-:W-:Y:S05]  /*4ab0*/  BSYNC B1 ;  /* 0x0000000000017941 */ /* 0x000fea0003800000 */
.L_x_109:
        /* <DEDUP_REMOVED lines=9> */
.L_x_112:
[----:B------:R-:W-:Y:S05]  /*4b50*/  BSYNC B1 ;  /* 0x0000000000017941 */ /* 0x000fea0003800000 */
.L_x_111:
        /* <DEDUP_REMOVED lines=10> */
.L_x_114:
[----:B------:R-:W-:Y:S05]  /*4c00*/  BSYNC B1 ;  /* 0x0000000000017941 */ /* 0x000fea0003800000 */
.L_x_113:
        /* <DEDUP_REMOVED lines=10> */
.L_x_116:
[----:B------:R-:W-:Y:S05]  /*4cb0*/  BSYNC B1 ;  /* 0x0000000000017941 */ /* 0x000fea0003800000 */
.L_x_115:
        /* <DEDUP_REMOVED lines=9> */
.L_x_118:
[----:B------:R-:W-:Y:S05]  /*4d50*/  BSYNC B1 ;  /* 0x0000000000017941 */ /* 0x000fea0003800000 */
.L_x_117:
        /* <DEDUP_REMOVED lines=9> */
.L_x_120:
[----:B------:R-:W-:Y:S05]  /*4df0*/  BSYNC B1 ;  /* 0x0000000000017941 */ /* 0x000fea0003800000 */
.L_x_119:
        /* <DEDUP_REMOVED lines=10> */
.L_x_122:
[----:B------:R-:W-:Y:S05]  /*4ea0*/  BSYNC B1 ;  /* 0x0000000000017941 */ /* 0x000fea0003800000 */
.L_x_121:
        /* <DEDUP_REMOVED lines=10> */
.L_x_124:
[----:B------:R-:W-:Y:S05]  /*4f50*/  BSYNC B1 ;  /* 0x0000000000017941 */ /* 0x000fea0003800000 */
.L_x_123:
        /* <DEDUP_REMOVED lines=9> */
.L_x_126:
[----:B------:R-:W-:Y:S05]  /*4ff0*/  BSYNC B1 ;  /* 0x0000000000017941 */ /* 0x000fea0003800000 */
.L_x_125:
        /* <DEDUP_REMOVED lines=9> */
.L_x_128:
[----:B------:R-:W-:Y:S05]  /*5090*/  BSYNC B1 ;  /* 0x0000000000017941 */ /* 0x000fea0003800000 */
.L_x_127:
        /* <DEDUP_REMOVED lines=10> */
.L_x_130:
[----:B------:R-:W-:Y:S05]  /*5140*/  BSYNC B1 ;  /* 0x0000000000017941 */ /* 0x000fea0003800000 */
.L_x_129:
        /* <DEDUP_REMOVED lines=10> */
.L_x_132:
[----:B------:R-:W-:Y:S05]  /*51f0*/  BSYNC B1 ;  /* 0x0000000000017941 */ /* 0x000fea0003800000 */
.L_x_131:
        /* <DEDUP_REMOVED lines=9> */
.L_x_134:
[----:B------:R-:W-:Y:S05]  /*5290*/  BSYNC B1 ;  /* 0x0000000000017941 */ /* 0x000fea0003800000 */
.L_x_133:
        /* <DEDUP_REMOVED lines=9> */
.L_x_136:
[----:B------:R-:W-:Y:S05]  /*5330*/  BSYNC B1 ;  /* 0x0000000000017941 */ /* 0x000fea0003800000 */
.L_x_135:
        /* <DEDUP_REMOVED lines=10> */
.L_x_138:
[----:B------:R-:W-:Y:S05]  /*53e0*/  BSYNC B1 ;  /* 0x0000000000017941 */ /* 0x000fea0003800000 */
.L_x_137:
        /* <DEDUP_REMOVED lines=10> */
.L_x_140:
[----:B------:R-:W-:Y:S05]  /*5490*/  BSYNC B1 ;  /* 0x0000000000017941 */ /* 0x000fea0003800000 */
.L_x_139:
        /* <DEDUP_REMOVED lines=9> */
.L_x_142:
[----:B------:R-:W-:Y:S05]  /*5530*/  BSYNC B1 ;  /* 0x0000000000017941 */ /* 0x000fea0003800000 */
.L_x_141:
        /* <DEDUP_REMOVED lines=9> */
.L_x_144:
[----:B------:R-:W-:Y:S05]  /*55d0*/  BSYNC B1 ;  /* 0x0000000000017941 */ /* 0x000fea0003800000 */
.L_x_143:
        /* <DEDUP_REMOVED lines=10> */
.L_x_146:
[----:B------:R-:W-:Y:S05]  /*5680*/  BSYNC B1 ;  /* 0x0000000000017941 */ /* 0x000fea0003800000 */
.L_x_145:
        /* <DEDUP_REMOVED lines=10> */
.L_x_148:
[----:B------:R-:W-:Y:S05]  /*5730*/  BSYNC B1 ;  /* 0x0000000000017941 */ /* 0x000fea0003800000 */
.L_x_147:
        /* <DEDUP_REMOVED lines=9> */
.L_x_150:
[----:B------:R-:W-:Y:S05]  /*57d0*/  BSYNC B1 ;  /* 0x0000000000017941 */ /* 0x000fea0003800000 */
.L_x_149:
        /* <DEDUP_REMOVED lines=9> */
.L_x_152:
[----:B------:R-:W-:Y:S05]  /*5870*/  BSYNC B1 ;  /* 0x0000000000017941 */ /* 0x000fea0003800000 */
.L_x_151:
        /* <DEDUP_REMOVED lines=10> */
.L_x_154:
[----:B------:R-:W-:Y:S05]  /*5920*/  BSYNC B1 ;  /* 0x0000000000017941 */ /* 0x000fea0003800000 */
.L_x_153:
        /* <DEDUP_REMOVED lines=10> */
.L_x_156:
[----:B------:R-:W-:Y:S05]  /*59d0*/  BSYNC B1 ;  /* 0x0000000000017941 */ /* 0x000fea0003800000 */
.L_x_155:
[----:B01---5:R-:W-:Y:S01]  /*59e0*/  LOP3.LUT R3, R15, 0xffffe000, RZ, 0xc0, !PT ;  /* 0xffffe0000f037812 */ /* 0x023fe200078ec0ff */
        /* <DEDUP_REMOVED lines=8> */
.L_x_158:
[----:B------:R-:W-:Y:S05]  /*5a70*/  BSYNC B1 ;  /* 0x0000000000017941 */ /* 0x000fea0003800000 */
.L_x_157:
[----:B-----5:R-:W-:Y:S01]  /*5a80*/  LOP3.LUT R3, R15, 0xffffe000, RZ, 0xc0, !PT ;  /* 0xffffe0000f037812 */ /* 0x020fe200078ec0ff */
[----:B------:R-:W-:Y:S01]  /*5a90*/  @P0 IMAD.MOV.U32 R2, RZ, RZ, R8 ;  /* 0x000000ffff020224 */ /* 0x000fe200078e0008 */
[----:B------:R-:W-:Y:S01]  /*5aa0*/  ISETP.GT.AND P1, PT, R0, 0x8, P1 ;  /* 0x000000080000780c */ /* 0x000fe20000f24270 */
[----:B------:R-:W-:Y:S02]  /*5ab0*/  BSSY B1, `(.L_x_159) ;  /* 0x0000008000017945 */ /* 0x000fe40003800000 */
[----:B------:R-:W-:-:S04]  /*5ac0*/  FMUL R3, R3, R90 ;  /* 0x0000005a03037220 */ /* 0x000fc80000400000 */
[----:B0-----:R-:W-:Y:S01]  /*5ad0*/  FFMA R7, R86, R89, R3 ;  /* 0x0000005956077223 */ /* 0x001fe20000000003 */
[----:B------:R-:W-:-:S04]  /*5ae0*/  @P0 IMAD.MOV.U32 R3, RZ, RZ, R9 ;  /* 0x000000ffff030224 */ /* 0x000fc800078e0009 */
[----:B------:R-:W-:-:S05]  /*5af0*/  F2FP.TF32.F32.PACK_B R7, R7 ;  /* 0x00000007ff07723e */ /* 0x000fca00024050ff */
[----:B------:R0:W-:Y:S01]  /*5b00*/  @P0 STG.E desc[UR36][R2.64+0x1e0], R7 ;  /* 0x0001e00702000986 */ /* 0x0001e2000c101924 */
[----:B------:R-:W-:Y:S05]  /*5b10*/  @!P1 BRA `(.L_x_160) ;  /* 0x0000000000049947 */ /* 0x000fea0003800000 */
[----:B------:R0:W5:Y:S02]  /*5b20*/  LDG.E.LTC128B R15, desc[UR36][R4.64+0x1e4] ;  /* 0x0001e424040f7981 */ /* 0x000164000c1e1920 */
.L_x_160:
[----:B------:R-:W-:Y:S05]  /*5b30*/  BSYNC B1 ;  /* 0x0000000000017941 */ /* 0x000fea0003800000 */
.L_x_159:
[----:B------:R-:W-:Y:S05]  /*5b40*/  @!P1 BRA `(.L_x_161) ;  /* 0x0000001000b09947 */ /* 0x000fea0003800000 */
[----:B-----5:R-:W-:-:S05]  /*5b50*/  LOP3.LUT R15, R15, 0xffffe000, RZ, 0xc0, !PT ;  /* 0xffffe0000f0f7812 */ /* 0x020fca00078ec0ff */
[----:B------:R-:W-:-:S04]  /*5b60*/  FMUL R0, R15, R90 ;  /* 0x0000005a0f007220 */ /* 0x000fc80000400000 */
[----:B------:R-:W-:-:S05]  /*5b70*/  FFMA R87, R87, R89, R0 ;  /* 0x0000005957577223 */ /* 0x000fca0000000000 */
[----:B------:R-:W-:-:S05]  /*5b80*/  F2FP.TF32.F32.PACK_B R87, R87 ;  /* 0x00000057ff57723e */ /* 0x000fca00024050ff */
[----:B------:R0:W-:Y:S01]  /*5b90*/  STG.E desc[UR36][R8.64+0x1e4], R87 ;  /* 0x0001e45708007986 */ /* 0x0001e2000c101924 */
[----:B------:R-:W-:Y:S05]  /*5ba0*/  BRA `(.L_x_161) ;  /* 0x0000001000987947 */ /* 0x000fea0003800000 */
.L_x_36:
[----:B------:R-:W-:Y:S01]  /*5bb0*/  ULDC.64 UR4, c[0x0][0x5c0] ;  /* 0x0001700000047ab9 */ /* 0x000fe20000000a00 */
[-C--:B------:R-:W-:Y:S01]  /*5bc0*/  FMUL R7, R24, R89.reuse ;  /* 0x0000005918077220 */ /* 0x080fe20000400000 */
[----:B------:R-:W-:Y:S01]  /*5bd0*/  LEA R2, P1, R104, UR4, 0x2 ;  /* 0x0000000468027c11 */ /* 0x000fe2000f8210ff */
[-C--:B------:R-:W-:Y:S01]  /*5be0*/  FMUL R25, R25, R89.reuse ;  /* 0x0000005919197220 */ /* 0x080fe20000400000 */
[----:B------:R-:W-:Y:S01]  /*5bf0*/  ISETP.GT.AND P3, PT, R14, 0x1, PT ;  /* 0x000000010e00780c */ /* 0x000fe20003f64270 */
[----:B------:R-:W-:Y:S01]  /*5c00*/  FMUL R9, R26, R89 ;  /* 0x000000591a097220 */ /* 0x000fe20000400000 */
[----:B------:R-:W-:Y:S01]  /*5c10*/  F2FP.TF32.F32.PACK_B R7, R7 ;  /* 0x00000007ff07723e */ /* 0x000fe200024050ff */
[-C--:B------:R-:W-:Y:S01]  /*5c20*/  FMUL R27, R27, R89.reuse ;  /* 0x000000591b1b7220 */ /* 0x080fe20000400000 */
[----:B------:R-:W-:Y:S01]  /*5c30*/  LEA.HI.X R3, R104, UR5, R113, 0x2, P1 ;  /* 0x0000000568037c11 */ /* 0x000fe200088f1471 */
[-C--:B------:R-:W-:Y:S01]  /*5c40*/  FMUL R29, R29, R89.reuse ;  /* 0x000000591d1d7220 */ /* 0x080fe20000400000 */
[----:B------:R-:W-:Y:S01]  /*5c50*/  ISETP.GT.AND P1, PT, R0, RZ, P3 ;  /* 0x000000ff0000720c */ /* 0x000fe20001f24270 */
[----:B------:R-:W-:Y:S01]  /*5c60*/  FMUL R11, R30, R89 ;  /* 0x000000591e0b7220 */ /* 0x000fe20000400000 */
[----:B------:R-:W-:Y:S01]  /*5c70*/  F2FP.TF32.F32.PACK_B R25, R25 ;  /* 0x00000019ff19723e */ /* 0x000fe200024050ff */
[----:B------:R0:W-:Y:S01]  /*5c80*/  @P2 STG.E desc[UR36][R2.64], R7 ;  /* 0x0000000702002986 */ /* 0x0001e2000c101924 */
[----:B------:R-:W-:Y:S01]  /*5c90*/  ISETP.GT.AND P2, PT, R0, 0x8, P0 ;  /* 0x000000080000780c */ /* 0x000fe20000744270 */
[-C--:B------:R-:W-:Y:S01]  /*5ca0*/  FMUL R31, R31, R89.reuse ;  /* 0x000000591f1f7220 */ /* 0x080fe20000400000 */
[----:B------:R-:W-:Y:S01]  /*5cb0*/  ISETP.GT.AND P0, PT, R14, 0x8, PT ;  /* 0x000000080e00780c */ /* 0x000fe20003f04270 */
[-C--:B------:R-:W-:Y:S01]  /*5cc0*/  FMUL R33, R33, R89.reuse ;  /* 0x0000005921217220 */ /* 0x080fe20000400000 */
[C---:B------:R-:W-:Y:S01]  /*5cd0*/  SHF.L.U64.HI R5, R96.reuse, 0x2, R91 ;  /* 0x0000000260057819 */ /* 0x040fe2000001025b */
[-C--:B------:R-:W-:Y:S01]  /*5ce0*/  FMUL R35, R35, R89.reuse ;  /* 0x0000005923237220 */ /* 0x080fe20000400000 */
[----:B------:R-:W-:Y:S01]  /*5cf0*/  LEA R4, P4, R96, R2, 0x2 ;  /* 0x0000000260047211 */ /* 0x000fe200078810ff */
[----:B------:R-:W-:Y:S01]  /*5d00*/  FMUL R37, R37, R89 ;  /* 0x0000005925257220 */ /* 0x000fe20000400000 */
[C---:B------:R-:W-:Y:S01]  /*5d10*/  ISETP.GT.AND P3, PT, R0.reuse, 0x8, P3 ;  /* 0x000000080000780c */ /* 0x040fe20001f64270 */
[----:B------:R-:W-:Y:S01]  /*5d20*/  @P1 STG.E desc[UR36][R2.64+0x4], R25 ;  /* 0x0000041902001986 */ /* 0x000fe2000c101924 */
[----:B------:R-:W-:Y:S01]  /*5d30*/  ISETP.GT.AND P5, PT, R0, RZ, P0 ;  /* 0x000000ff0000720c */ /* 0x000fe200007a4270 */
[----:B------:R-:W-:Y:S01]  /*5d40*/  IMAD.X R5, R5, 0x1, R3, P4 ;  /* 0x0000000105057824 */ /* 0x000fe200020e0603 */
[----:B------:R-:W-:Y:S01]  /*5d50*/  F2FP.TF32.F32.PACK_B R9, R9 ;  /* 0x00000009ff09723e */ /* 0x000fe200024050ff */
[-C--:B0-----:R-:W-:Y:S01]  /*5d60*/  FMUL R7, R28, R89.reuse ;  /* 0x000000591c077220 */ /* 0x081fe20000400000 */
[----:B------:R-:W-:Y:S01]  /*5d70*/  ISETP.GT.AND P1, PT, R14, 0x9, PT ;  /* 0x000000090e00780c */ /* 0x000fe20003f24270 */
[----:B------:R-:W-:Y:S01]  /*5d80*/  FMUL R39, R39, R89 ;  /* 0x0000005927277220 */ /* 0x000fe20000400000 */
[----:B------:R-:W-:Y:S01]  /*5d90*/  F2FP.TF32.F32.PACK_B R27, R27 ;  /* 0x0000001bff1b723e */ /* 0x000fe200024050ff */
[----:B------:R0:W-:Y:S01]  /*5da0*/  @P2 STG.E desc[UR36][R4.64], R9 ;  /* 0x0000000904002986 */ /* 0x0001e2000c101924 */
[----:B------:R-:W-:Y:S01]  /*5db0*/  F2FP.TF32.F32.PACK_B R7, R7 ;  /* 0x00000007ff07723e */ /* 0x000fe200024050ff */
[-C--:B------:R-:W-:Y:S01]  /*5dc0*/  FMUL R41, R41, R89.reuse ;  /* 0x0000005929297220 */ /* 0x080fe20000400000 */
[C---:B------:R-:W-:Y:S01]  /*5dd0*/  ISETP.GT.AND P4, PT, R0.reuse, RZ, P1 ;  /* 0x000000ff0000720c */ /* 0x040fe20000f84270 */
[----:B------:R-:W-:Y:S01]  /*5de0*/  @P3 STG.E desc[UR36][R4.64+0x4], R27 ;  /* 0x0000041b04003986 */ /* 0x000fe2000c101924 */
[----:B------:R-:W-:Y:S01]  /*5df0*/  ISETP.GT.AND P2, PT, R0, 0x8, P0 ;  /* 0x000000080000780c */ /* 0x000fe20000744270 */
[-C--:B------:R-:W-:Y:S01]  /*5e00*/  FMUL R43, R43, R89.reuse ;  /* 0x000000592b2b7220 */ /* 0x080fe20000400000 */
[----:B------:R-:W-:Y:S01]  /*5e10*/  ISETP.GT.AND P0, PT, R14, 0x10, PT ;  /* 0x000000100e00780c */ /* 0x000fe20003f04270 */
[----:B------:R1:W-:Y:S01]  /*5e20*/  @P5 STG.E desc[UR36][R2.64+0x20], R7 ;  /* 0x0000200702005986 */ /* 0x0003e2000c101924 */
[C---:B------:R-:W-:Y:S01]  /*5e30*/  ISETP.GT.AND P3, PT, R0.reuse, 0x8, P1 ;  /* 0x000000080000780c */ /* 0x040fe20000f64270 */
[-C--:B------:R-:W-:Y:S01]  /*5e40*/  FMUL R45, R45, R89.reuse ;  /* 0x000000592d2d7220 */ /* 0x080fe20000400000 */
[----:B------:R-:W-:Y:S01]  /*5e50*/  ISETP.GT.AND P5, PT, R0, RZ, P0 ;  /* 0x000000ff0000720c */ /* 0x000fe200007a4270 */
[----:B0-----:R-:W-:Y:S01]  /*5e60*/  FMUL R9, R34, R89 ;  /* 0x0000005922097220 */ /* 0x001fe20000400000 */
[----:B------:R-:W-:Y:S01]  /*5e70*/  F2FP.TF32.F32.PACK_B R29, R29 ;  /* 0x0000001dff1d723e */ /* 0x000fe200024050ff */
[----:B------:R-:W-:Y:S01]  /*5e80*/  FMUL R47, R47, R89 ;  /* 0x000000592f2f7220 */ /* 0x000fe20000400000 */
[----:B------:R-:W-:Y:S01]  /*5e90*/  F2FP.TF32.F32.PACK_B R11, R11 ;  /* 0x0000000bff0b723e */ /* 0x000fe200024050ff */
[----:B------:R-:W-:Y:S01]  /*5ea0*/  FMUL R49, R49, R89 ;  /* 0x0000005931317220 */ /* 0x000fe20000400000 */
[----:B------:R-:W-:Y:S01]  /*5eb0*/  ISETP.GT.AND P1, PT, R14, 0x11, PT ;  /* 0x000000110e00780c */ /* 0x000fe20003f24270 */
[----:B------:R-:W-:Y:S01]  /*5ec0*/  @P4 STG.E desc[UR36][R2.64+0x24], R29 ;  /* 0x0000241d02004986 */ /* 0x000fe2000c101924 */
[----:B------:R-:W-:Y:S01]  /*5ed0*/  F2FP.TF32.F32.PACK_B R31, R31 ;  /* 0x0000001fff1f723e */ /* 0x000fe200024050ff */
[-C--:B-1----:R-:W-:Y:S01]  /*5ee0*/  FMUL R7, R32, R89.reuse ;  /* 0x0000005920077220 */ /* 0x082fe20000400000 */
[C---:B------:R-:W-:Y:S01]  /*5ef0*/  ISETP.GT.AND P4, PT, R0.reuse, RZ, P1 ;  /* 0x000000ff0000720c */ /* 0x040fe20000f84270 */
[----:B------:R0:W-:Y:S01]  /*5f00*/  @P2 STG.E desc[UR36][R4.64+0x20], R11 ;  /* 0x0000200b04002986 */ /* 0x0001e2000c101924 */
[----:B------:R-:W-:Y:S01]  /*5f10*/  ISETP.GT.AND P2, PT, R0, 0x8, P0 ;  /* 0x000000080000780c */ /* 0x000fe20000744270 */
[----:B------:R-:W-:Y:S01]  /*5f20*/  FMUL R51, R51, R89 ;  /* 0x0000005933337220 */ /* 0x000fe20000400000 */
[----:B------:R-:W-:Y:S01]  /*5f30*/  F2FP.TF32.F32.PACK_B R7, R7 ;  /* 0x00000007ff07723e */ /* 0x000fe200024050ff */
[----:B------:R-:W-:Y:S01]  /*5f40*/  @P3 STG.E desc[UR36][R4.64+0x24], R31 ;  /* 0x0000241f04003986 */ /* 0x000fe2000c101924 */
[----:B------:R-:W-:Y:S01]  /*5f50*/  ISETP.GT.AND P0, PT, R14, 0x18, PT ;  /* 0x000000180e00780c */ /* 0x000fe20003f04270 */
[-C--:B------:R-:W-:Y:S01]  /*5f60*/  FMUL R53, R53, R89.reuse ;  /* 0x0000005935357220 */ /* 0x080fe20000400000 */
[C---:B------:R-:W-:Y:S01]  /*5f70*/  ISETP.GT.AND P3, PT, R0.reuse, 0x8, P1 ;  /* 0x000000080000780c */ /* 0x040fe20000f64270 */
[----:B------:R1:W-:Y:S01]  /*5f80*/  @P5 STG.E desc[UR36][R2.64+0x40], R7 ;  /* 0x0000400702005986 */ /* 0x0003e2000c101924 */
[----:B------:R-:W-:Y:S01]  /*5f90*/  ISETP.GT.AND P5, PT, R0, RZ, P0 ;  /* 0x000000ff0000720c */ /* 0x000fe200007a4270 */
[----:B------:R-:W-:Y:S01]  /*5fa0*/  FMUL R55, R55, R89 ;  /* 0x0000005937377220 */ /* 0x000fe20000400000 */
[----:B------:R-:W-:Y:S01]  /*5fb0*/  F2FP.TF32.F32.PACK_B R33, R33 ;  /* 0x00000021ff21723e */ /* 0x000fe200024050ff */
[----:B0-----:R-:W-:Y:S01]  /*5fc0*/  FMUL R11, R38, R89 ;  /* 0x00000059260b7220 */ /* 0x001fe20000400000 */
[----:B------:R-:W-:Y:S01]  /*5fd0*/  F2FP.TF32.F32.PACK_B R9, R9 ;  /* 0x00000009ff09723e */ /* 0x000fe200024050ff */
[----:B------:R-:W-:Y:S01]  /*5fe0*/  FMUL R57, R57, R89 ;  /* 0x0000005939397220 */ /* 0x000fe20000400000 */
[----:B------:R-:W-:Y:S01]  /*5ff0*/  ISETP.GT.AND P1, PT, R14, 0x19, PT ;  /* 0x000000190e00780c */ /* 0x000fe20003f24270 */
[----:B------:R-:W-:Y:S01]  /*6000*/  @P4 STG.E desc[UR36][R2.64+0x44], R33 ;  /* 0x0000442102004986 */ /* 0x000fe2000c101924 */
[----:B------:R-:W-:Y:S01]  /*6010*/  F2FP.TF32.F32.PACK_B R35, R35 ;  /* 0x00000023ff23723e */ /* 0x000fe200024050ff */
[-C--:B------:R-:W-:Y:S01]  /*6020*/  FMUL R59, R59, R89.reuse ;  /* 0x000000593b3b7220 */ /* 0x080fe20000400000 */
[----:B------:R-:W-:Y:S01]  /*6030*/  ISETP.GT.AND P4, PT, R0, RZ, P1 ;  /* 0x000000ff0000720c */ /* 0x000fe20000f84270 */
[-C--:B-1----:R-:W-:Y:S01]  /*6040*/  FMUL R7, R36, R89.reuse ;  /* 0x0000005924077220 */ /* 0x082fe20000400000 */
[----:B------:R0:W-:Y:S01]  /*6050*/  @P2 STG.E desc[UR36][R4.64+0x40], R9 ;  /* 0x0000400904002986 */ /* 0x0001e2000c101924 */
[----:B------:R-:W-:Y:S01]  /*6060*/  ISETP.GT.AND P2, PT, R0, 0x8, P0 ;  /* 0x000000080000780c */ /* 0x000fe20000744270 */
[----:B------:R-:W-:Y:S01]  /*6070*/  FMUL R61, R61, R89 ;  /* 0x000000593d3d7220 */ /* 0x000fe20000400000 */
[----:B------:R-:W-:Y:S01]  /*6080*/  ISETP.GT.AND P0, PT, R14, 0x20, PT ;  /* 0x000000200e00780c */ /* 0x000fe20003f04270 */
[----:B------:R-:W-:Y:S01]  /*6090*/  @P3 STG.E desc[UR36][R4.64+0x44], R35 ;  /* 0x0000442304003986 */ /* 0x000fe2000c101924 */
[----:B------:R-:W-:Y:S01]  /*60a0*/  F2FP.TF32.F32.PACK_B R7, R7 ;  /* 0x00000007ff07723e */ /* 0x000fe200024050ff */
[-C--:B------:R-:W-:Y:S01]  /*60b0*/  FMUL R63, R63, R89.reuse ;  /* 0x000000593f3f7220 */ /* 0x080fe20000400000 */
[C---:B------:R-:W-:Y:S01]  /*60c0*/  ISETP.GT.AND P3, PT, R0.reuse, 0x8, P1 ;  /* 0x000000080000780c */ /* 0x040fe20000f64270 */
[----:B------:R-:W-:Y:S01]  /*60d0*/  FMUL R65, R65, R89 ;  /* 0x0000005941417220 */ /* 0x000fe20000400000 */
[----:B------:R-:W-:Y:S01]  /*60e0*/  F2FP.TF32.F32.PACK_B R37, R37 ;  /* 0x00000025ff25723e */ /* 0x000fe200024050ff */
[----:B------:R1:W-:Y:S01]  /*60f0*/  @P5 STG.E desc[UR36][R2.64+0x60], R7 ;  /* 0x0000600702005986 */ /* 0x0003e2000c101924 */
[----:B------:R-:W-:Y:S01]  /*6100*/  ISETP.GT.AND P5, PT, R0, RZ, P0 ;  /* 0x000000ff0000720c */ /* 0x000fe200007a4270 */
[----:B0-----:R-:W-:Y:S01]  /*6110*/  FMUL R9, R42, R89 ;  /* 0x000000592a097220 */ /* 0x001fe20000400000 */
[----:B------:R-:W-:Y:S01]  /*6120*/  F2FP.TF32.F32.PACK_B R11, R11 ;  /* 0x0000000bff0b723e */ /* 0x000fe200024050ff */
[----:B------:R-:W-:Y:S01]  /*6130*/  @P4 STG.E desc[UR36][R2.64+0x64], R37 ;  /* 0x0000642502004986 */ /* 0x000fe2000c101924 */
[----:B------:R-:W-:Y:S01]  /*6140*/  ISETP.GT.AND P1, PT, R14, 0x21, PT ;  /* 0x000000210e00780c */ /* 0x000fe20003f24270 */
[----:B------:R-:W-:Y:S01]  /*6150*/  FMUL R67, R67, R89 ;  /* 0x0000005943437220 */ /* 0x000fe20000400000 */
[----:B------:R-:W-:Y:S01]  /*6160*/  F2FP.TF32.F32.PACK_B R39, R39 ;  /* 0x00000027ff27723e */ /* 0x000fe200024050ff */
[----:B------:R0:W-:Y:S01]  /*6170*/  @P2 STG.E desc[UR36][R4.64+0x60], R11 ;  /* 0x0000600b04002986 */ /* 0x0001e2000c101924 */
[C---:B------:R-:W-:Y:S01]  /*6180*/  ISETP.GT.AND P4, PT, R0.reuse, RZ, P1 ;  /* 0x000000ff0000720c */ /* 0x040fe20000f84270 */
[-C--:B------:R-:W-:Y:S01]  /*6190*/  FMUL R69, R69, R89.reuse ;  /* 0x0000005945457220 */ /* 0x080fe20000400000 */
[----:B------:R-:W-:Y:S01]  /*61a0*/  ISETP.GT.AND P2, PT, R0, 0x8, P0 ;  /* 0x000000080000780c */ /* 0x000fe20000744270 */
[-C--:B-1----:R-:W-:Y:S01]  /*61b0*/  FMUL R7, R40, R89.reuse ;  /* 0x0000005928077220 */ /* 0x082fe20000400000 */
[----:B------:R-:W-:Y:S01]  /*61c0*/  ISETP.GT.AND P0, PT, R14, 0x28, PT ;  /* 0x000000280e00780c */ /* 0x000fe20003f04270 */
[----:B------:R-:W-:Y:S01]  /*61d0*/  @P3 STG.E desc[UR36][R4.64+0x64], R39 ;  /* 0x0000642704003986 */ /* 0x000fe2000c101924 */
[----:B------:R-:W-:Y:S01]  /*61e0*/  ISETP.GT.AND P3, PT, R0, 0x8, P1 ;  /* 0x000000080000780c */ /* 0x000fe20000f64270 */
[----:B------:R-:W-:Y:S01]  /*61f0*/  FMUL R71, R71, R89 ;  /* 0x0000005947477220 */ /* 0x000fe20000400000 */
[----:B------:R-:W-:Y:S01]  /*6200*/  F2FP.TF32.F32.PACK_B R7, R7 ;  /* 0x00000007ff07723e */ /* 0x000fe200024050ff */
[----:B------:R-:W-:Y:S01]  /*6210*/  FMUL R73, R73, R89 ;  /* 0x0000005949497220 */ /* 0x000fe20000400000 */
[----:B------:R-:W-:Y:S01]  /*6220*/  F2FP.TF32.F32.PACK_B R41, R41 ;  /* 0x00000029ff29723e */ /* 0x000fe200024050ff */
[----:B0-----:R-:W-:Y:S01]  /*6230*/  FMUL R11, R46, R89 ;  /* 0x000000592e0b7220 */ /* 0x001fe20000400000 */
[----:B------:R-:W-:Y:S01]  /*6240*/  F2FP.TF32.F32.PACK_B R9, R9 ;  /* 0x00000009ff09723e */ /* 0x000fe200024050ff */
[----:B------:R0:W-:Y:S01]  /*6250*/  @P5 STG.E desc[UR36][R2.64+0x80], R7 ;  /* 0x0000800702005986 */ /* 0x0001e2000c101924 */
[----:B------:R-:W-:Y:S01]  /*6260*/  ISETP.GT.AND P5, PT, R0, RZ, P0 ;  /* 0x000000ff0000720c */ /* 0x000fe200007a4270 */
[----:B------:R-:W-:Y:S01]  /*6270*/  FMUL R75, R75, R89 ;  /* 0x000000594b4b7220 */ /* 0x000fe20000400000 */
[----:B------:R-:W-:Y:S01]  /*6280*/  ISETP.GT.AND P1, PT, R14, 0x29, PT ;  /* 0x000000290e00780c */ /* 0x000fe20003f24270 */
[----:B------:R-:W-:Y:S01]  /*6290*/  @P4 STG.E desc[UR36][R2.64+0x84], R41 ;  /* 0x0000842902004986 */ /* 0x000fe2000c101924 */
[----:B------:R-:W-:Y:S01]  /*62a0*/  F2FP.TF32.F32.PACK_B R43, R43 ;  /* 0x0000002bff2b723e */ /* 0x000fe200024050ff */
[-C--:B------:R-:W-:Y:S01]  /*62b0*/  FMUL R77, R77, R89.reuse ;  /* 0x000000594d4d7220 */ /* 0x080fe20000400000 */
[C---:B------:R-:W-:Y:S01]  /*62c0*/  ISETP.GT.AND P4, PT, R0.reuse, RZ, P1 ;  /* 0x000000ff0000720c */ /* 0x040fe20000f84270 */
[----:B------:R1:W-:Y:S01]  /*62d0*/  @P2 STG.E desc[UR36][R4.64+0x80], R9 ;  /* 0x0000800904002986 */ /* 0x0003e2000c101924 */
[----:B------:R-:W-:Y:S01]  /*62e0*/  ISETP.GT.AND P2, PT, R0, 0x8, P0 ;  /* 0x000000080000780c */ /* 0x000fe20000744270 */
[-C--:B------:R-:W-:Y:S01]  /*62f0*/  FMUL R79, R79, R89.reuse ;  /* 0x000000594f4f7220 */ /* 0x080fe20000400000 */
[----:B------:R-:W-:Y:S01]  /*6300*/  ISETP.GT.AND P0, PT, R14, 0x30, PT ;  /* 0x000000300e00780c */ /* 0x000fe20003f04270 */
[-C--:B0-----:R-:W-:Y:S01]  /*6310*/  FMUL R7, R44, R89.reuse ;  /* 0x000000592c077220 */ /* 0x081fe20000400000 */
[----:B------:R-:W-:Y:S01]  /*6320*/  @P3 STG.E desc[UR36][R4.64+0x84], R43 ;  /* 0x0000842b04003986 */ /* 0x000fe2000c101924 */
[----:B------:R-:W-:Y:S01]  /*6330*/  ISETP.GT.AND P3, PT, R0, 0x8, P1 ;  /* 0x000000080000780c */ /* 0x000fe20000f64270 */
[----:B------:R-:W-:Y:S01]  /*6340*/  FMUL R81, R81, R89 ;  /* 0x0000005951517220 */ /* 0x000fe20000400000 */
[----:B------:R-:W-:Y:S01]  /*6350*/  F2FP.TF32.F32.PACK_B R45, R45 ;  /* 0x0000002dff2d723e */ /* 0x000fe200024050ff */
[----:B------:R-:W-:Y:S01]  /*6360*/  FMUL R83, R83, R89 ;  /* 0x0000005953537220 */ /* 0x000fe20000400000 */
[----:B------:R-:W-:Y:S01]  /*6370*/  F2FP.TF32.F32.PACK_B R7, R7 ;  /* 0x00000007ff07723e */ /* 0x000fe200024050ff */
[----:B------:R-:W-:Y:S01]  /*6380*/  FMUL R13, R84, R89 ;  /* 0x00000059540d7220 */ /* 0x000fe20000400000 */
[----:B------:R-:W-:Y:S01]  /*6390*/  F2FP.TF32.F32.PACK_B R11, R11 ;  /* 0x0000000bff0b723e */ /* 0x000fe200024050ff */
[-C--:B-1----:R-:W-:Y:S01]  /*63a0*/  FMUL R9, R50, R89.reuse ;  /* 0x0000005932097220 */ /* 0x082fe20000400000 */
[----:B------:R-:W-:Y:S01]  /*63b0*/  ISETP.GT.AND P1, PT, R14, 0x31, PT ;  /* 0x000000310e00780c */ /* 0x000fe20003f24270 */
[----:B------:R0:W-:Y:S01]  /*63c0*/  @P5 STG.E desc[UR36][R2.64+0xa0], R7 ;  /* 0x0000a00702005986 */ /* 0x0001e2000c101924 */
[C---:B------:R-:W-:Y:S01]  /*63d0*/  ISETP.GT.AND P5, PT, R0.reuse, RZ, P0 ;  /* 0x000000ff0000720c */ /* 0x040fe200007a4270 */
[----:B------:R-:W-:Y:S01]  /*63e0*/  FMUL R85, R85, R89 ;  /* 0x0000005955557220 */ /* 0x000fe20000400000 */
[----:B------:R-:W-:Y:S01]  /*63f0*/  F2FP.TF32.F32.PACK_B R47, R47 ;  /* 0x0000002fff2f723e */ /* 0x000fe200024050ff */
[----:B------:R-:W-:Y:S01]  /*6400*/  @P4 STG.E desc[UR36][R2.64+0xa4], R45 ;  /* 0x0000a42d02004986 */ /* 0x000fe2000c101924 */
[----:B------:R-:W-:Y:S01]  /*6410*/  ISETP.GT.AND P4, PT, R0, RZ, P1 ;  /* 0x000000ff0000720c */ /* 0x000fe20000f84270 */
[----:B------:R-:W-:Y:S01]  /*6420*/  FMUL R15, R86, R89 ;  /* 0x00000059560f7220 */ /* 0x000fe20000400000 */
[----:B------:R-:W-:Y:S01]  /*6430*/  F2FP.TF32.F32.PACK_B R49, R49 ;  /* 0x00000031ff31723e */ /* 0x000fe200024050ff */
[----:B------:R1:W-:Y:S01]  /*6440*/  @P2 STG.E desc[UR36][R4.64+0xa0], R11 ;  /* 0x0000a00b04002986 */ /* 0x0003e2000c101924 */
[----:B------:R-:W-:Y:S01]  /*6450*/  ISETP.GT.AND P2, PT, R0, 0x8, P0 ;  /* 0x000000080000780c */ /* 0x000fe20000744270 */
[-C--:B------:R-:W-:Y:S01]  /*6460*/  FMUL R87, R87, R89.reuse ;  /* 0x0000005957577220 */ /* 0x080fe20000400000 */
[----:B------:R-:W-:Y:S01]  /*6470*/  ISETP.GT.AND P0, PT, R14, 0x38, PT ;  /* 0x000000380e00780c */ /* 0x000fe20003f04270 */
[----:B0-----:R-:W-:Y:S01]  /*6480*/  FMUL R7, R48, R89 ;  /* 0x0000005930077220 */ /* 0x001fe20000400000 */
[----:B------:R-:W-:Y:S01]  /*6490*/  @P3 STG.E desc[UR36][R4.64+0xa4], R47 ;  /* 0x0000a42f04003986 */ /* 0x000fe2000c101924 */
[----:B------:R-:W-:-:S02]  /*64a0*/  ISETP.GT.AND P3, PT, R0, 0x8, P1 ;  /* 0x000000080000780c */ /* 0x000fc40000f64270 */
[----:B------:R-:W-:Y:S02]  /*64b0*/  F2FP.TF32.F32.PACK_B R9, R9 ;  /* 0x00000009ff09723e */ /* 0x000fe400024050ff */
[----:B------:R-:W-:Y:S02]  /*64c0*/  F2FP.TF32.F32.PACK_B R7, R7 ;  /* 0x00000007ff07723e */ /* 0x000fe400024050ff */
[----:B------:R-:W-:Y:S01]  /*64d0*/  ISETP.GT.AND P1, PT, R14, 0x39, PT ;  /* 0x000000390e00780c */ /* 0x000fe20003f24270 */
[----:B-1----:R-:W-:Y:S01]  /*64e0*/  FMUL R11, R54, R89 ;  /* 0x00000059360b7220 */ /* 0x002fe20000400000 */
[----:B------:R-:W-:Y:S01]  /*64f0*/  F2FP.TF32.F32.PACK_B R51, R51 ;  /* 0x00000033ff33723e */ /* 0x000fe200024050ff */
[----:B------:R0:W-:Y:S01]  /*6500*/  @P5 STG.E desc[UR36][R2.64+0xc0], R7 ;  /* 0x0000c00702005986 */ /* 0x0001e2000c101924 */
[C---:B------:R-:W-:Y:S02]  /*6510*/  ISETP.GT.AND P5, PT, R0.reuse, RZ, P0 ;  /* 0x000000ff0000720c */ /* 0x040fe400007a4270 */
[----:B------:R-:W-:Y:S01]  /*6520*/  F2FP.TF32.F32.PACK_B R53, R53 ;  /* 0x00000035ff35723e */ /* 0x000fe200024050ff */
[----:B------:R-:W-:Y:S01]  /*6530*/  @P4 STG.E desc[UR36][R2.64+0xc4], R49 ;  /* 0x0000c43102004986 */ /* 0x000fe2000c101924 */
[----:B------:R-:W-:-:S02]  /*6540*/  ISETP.GT.AND P4, PT, R0, RZ, P1 ;  /* 0x000000ff0000720c */ /* 0x000fc40000f84270 */
[----:B------:R-:W-:Y:S01]  /*6550*/  F2FP.TF32.F32.PACK_B R11, R11 ;  /* 0x0000000bff0b723e */ /* 0x000fe200024050ff */
[----:B------:R1:W-:Y:S01]  /*6560*/  @P2 STG.E desc[UR36][R4.64+0xc0], R9 ;  /* 0x0000c00904002986 */ /* 0x0003e2000c101924 */
[----:B------:R-:W-:Y:S02]  /*6570*/  ISETP.GT.AND P2, PT, R0, 0x8, P0 ;  /* 0x000000080000780c */ /* 0x000fe40000744270 */
[----:B------:R-:W-:Y:S01]  /*6580*/  ISETP.GT.AND P0, PT, R14, 0x40, PT ;  /* 0x000000400e00780c */ /* 0x000fe20003f04270 */
[----:B0-----:R-:W-:Y:S01]  /*6590*/  FMUL R7, R52, R89 ;  /* 0x0000005934077220 */ /* 0x001fe20000400000 */
[----:B------:R-:W-:Y:S01]  /*65a0*/  @P3 STG.E desc[UR36][R4.64+0xc4], R51 ;  /* 0x0000c43304003986 */ /* 0x000fe2000c101924 */
[----:B------:R-:W-:Y:S02]  /*65b0*/  ISETP.GT.AND P3, PT, R0, 0x8, P1 ;  /* 0x000000080000780c */ /* 0x000fe40000f64270 */
[----:B------:R-:W-:Y:S02]  /*65c0*/  ISETP.GT.AND P1, PT, R14, 0x41, PT ;  /* 0x000000410e00780c */ /* 0x000fe40003f24270 */
[----:B------:R-:W-:-:S02]  /*65d0*/  F2FP.TF32.F32.PACK_B R7, R7 ;  /* 0x00000007ff07723e */ /* 0x000fc400024050ff */
[----:B------:R-:W-:Y:S01]  /*65e0*/  F2FP.TF32.F32.PACK_B R55, R55 ;  /* 0x00000037ff37723e */ /* 0x000fe200024050ff */
[----:B-1----:R-:W-:Y:S01]  /*65f0*/  FMUL R9, R58, R89 ;  /* 0x000000593a097220 */ /* 0x002fe20000400000 */
[----:B------:R-:W-:Y:S01]  /*6600*/  F2FP.TF32.F32.PACK_B R57, R57 ;  /* 0x00000039ff39723e */ /* 0x000fe200024050ff */
[----:B------:R0:W-:Y:S01]  /*6610*/  @P5 STG.E desc[UR36][R2.64+0xe0], R7 ;  /* 0x0000e00702005986 */ /* 0x0001e2000c101924 */
[C---:B------:R-:W-:Y:S02]  /*6620*/  ISETP.GT.AND P5, PT, R0.reuse, RZ, P0 ;  /* 0x000000ff0000720c */ /* 0x040fe400007a4270 */
[----:B------:R-:W-:Y:S01]  /*6630*/  F2FP.TF32.F32.PACK_B R9, R9 ;  /* 0x00000009ff09723e */ /* 0x000fe200024050ff */
[----:B------:R-:W-:Y:S01]  /*6640*/  @P4 STG.E desc[UR36][R2.64+0xe4], R53 ;  /* 0x0000e43502004986 */ /* 0x000fe2000c101924 */
[C---:B------:R-:W-:Y:S02]  /*6650*/  ISETP.GT.AND P4, PT, R0.reuse, RZ, P1 ;  /* 0x000000ff0000720c */ /* 0x040fe40000f84270 */
[----:B------:R-:W-:Y:S01]  /*6660*/  F2FP.TF32.F32.PACK_B R59, R59 ;  /* 0x0000003bff3b723e */ /* 0x000fe200024050ff */
[----:B------:R1:W-:Y:S01]  /*6670*/  @P2 STG.E desc[UR36][R4.64+0xe0], R11 ;  /* 0x0000e00b04002986 */ /* 0x0003e2000c101924 */
[----:B------:R-:W-:-:S02]  /*6680*/  ISETP.GT.AND P2, PT, R0, 0x8, P0 ;  /* 0x000000080000780c */ /* 0x000fc40000744270 */
[----:B------:R-:W-:Y:S01]  /*6690*/  ISETP.GT.AND P0, PT, R14, 0x48, PT ;  /* 0x000000480e00780c */ /* 0x000fe20003f04270 */
[----:B0-----:R-:W-:Y:S01]  /*66a0*/  FMUL R7, R56, R89 ;  /* 0x0000005938077220 */ /* 0x001fe20000400000 */
[----:B------:R-:W-:Y:S01]  /*66b0*/  @P3 STG.E desc[UR36][R4.64+0xe4], R55 ;  /* 0x0000e43704003986 */ /* 0x000fe2000c101924 */
[----:B------:R-:W-:Y:S02]  /*66c0*/  ISETP.GT.AND P3, PT, R0, 0x8, P1 ;  /* 0x000000080000780c */ /* 0x000fe40000f64270 */
[----:B------:R-:W-:Y:S02]  /*66d0*/  ISETP.GT.AND P1, PT, R14, 0x49, PT ;  /* 0x000000490e00780c */ /* 0x000fe40003f24270 */
[----:B------:R-:W-:Y:S01]  /*66e0*/  F2FP.TF32.F32.PACK_B R7, R7 ;  /* 0x00000007ff07723e */ /* 0x000fe200024050ff */
[----:B-1----:R-:W-:Y:S01]  /*66f0*/  FMUL R11, R62, R89 ;  /* 0x000000593e0b7220 */ /* 0x002fe20000400000 */
[----:B------:R-:W-:-:S03]  /*6700*/  F2FP.TF32.F32.PACK_B R61, R61 ;  /* 0x0000003dff3d723e */ /* 0x000fc600024050ff */
[----:B------:R0:W-:Y:S01]  /*6710*/  @P5 STG.E desc[UR36][R2.64+0x100], R7 ;  /* 0x0001000702005986 */ /* 0x0001e2000c101924 */
[C---:B------:R-:W-:Y:S02]  /*6720*/  ISETP.GT.AND P5, PT, R0.reuse, RZ, P0 ;  /* 0x000000ff0000720c */ /* 0x040fe400007a4270 */
[----:B------:R-:W-:Y:S01]  /*6730*/  F2FP.TF32.F32.PACK_B R11, R11 ;  /* 0x0000000bff0b723e */ /* 0x000fe200024050ff */
[----:B------:R-:W-:Y:S01]  /*6740*/  @P4 STG.E desc[UR36][R2.64+0x104], R57 ;  /* 0x0001043902004986 */ /* 0x000fe2000c101924 */
[C---:B------:R-:W-:Y:S02]  /*6750*/  ISETP.GT.AND P4, PT, R0.reuse, RZ, P1 ;  /* 0x000000ff0000720c */ /* 0x040fe40000f84270 */
[----:B------:R-:W-:Y:S01]  /*6760*/  F2FP.TF32.F32.PACK_B R63, R63 ;  /* 0x0000003fff3f723e */ /* 0x000fe200024050ff */
[----:B------:R1:W-:Y:S01]  /*6770*/  @P2 STG.E desc[UR36][R4.64+0x100], R9 ;  /* 0x0001000904002986 */ /* 0x0003e2000c101924 */
[----:B------:R-:W-:Y:S02]  /*6780*/  ISETP.GT.AND P2, PT, R0, 0x8, P0 ;  /* 0x000000080000780c */ /* 0x000fe40000744270 */
[----:B------:R-:W-:Y:S01]  /*6790*/  ISETP.GT.AND P0, PT, R14, 0x50, PT ;  /* 0x000000500e00780c */ /* 0x000fe20003f04270 */
[----:B0-----:R-:W-:Y:S01]  /*67a0*/  FMUL R7, R60, R89 ;  /* 0x000000593c077220 */ /* 0x001fe20000400000 */
[----:B------:R-:W-:Y:S01]  /*67b0*/  @P3 STG.E desc[UR36][R4.64+0x104], R59 ;  /* 0x0001043b04003986 */ /* 0x000fe2000c101924 */
[----:B------:R-:W-:-:S02]  /*67c0*/  ISETP.GT.AND P3, PT, R0, 0x8, P1 ;  /* 0x000000080000780c */ /* 0x000fc40000f64270 */
        /* <DEDUP_REMOVED lines=38> */
[----:B------:R-:W-:Y:S01]  /*6a30*/  ISETP.GT.AND P0, PT, R0, 0x8, P0 ;  /* 0x000000080000780c */ /* 0x000fe20000704270 */
[----:B------:R-:W-:Y:S01]  /*6a40*/  @P4 STG.E desc[UR36][R2.64+0x164], R69 ;  /* 0x0001644502004986 */ /* 0x000fe2000c101924 */
[----:B------:R-:W-:Y:S02]  /*6a50*/  ISETP.GT.AND P4, PT, R14, 0x69, PT ;  /* 0x000000690e00780c */ /* 0x000fe40003f84270 */
[----:B------:R-:W-:Y:S01]  /*6a60*/  F2FP.TF32.F32.PACK_B R9, R9 ;  /* 0x00000009ff09723e */ /* 0x000fe200024050ff */
[----:B------:R1:W-:Y:S01]  /*6a70*/  @P2 STG.E desc[UR36][R4.64+0x160], R11 ;  /* 0x0001600b04002986 */ /* 0x0003e2000c101924 */
[C---:B------:R-:W-:Y:S02]  /*6a80*/  ISETP.GT.AND P2, PT, R0.reuse, RZ, P1 ;  /* 0x000000ff0000720c */ /* 0x040fe40000f44270 */
[----:B------:R-:W-:Y:S01]  /*6a90*/  ISETP.GT.AND P1, PT, R0, 0x8, P1 ;  /* 0x000000080000780c */ /* 0x000fe20000f24270 */
[----:B0-----:R-:W-:Y:S01]  /*6aa0*/  FMUL R7, R72, R89 ;  /* 0x0000005948077220 */ /* 0x001fe20000400000 */
[----:B------:R-:W-:Y:S01]  /*6ab0*/  @P3 STG.E desc[UR36][R4.64+0x164], R71 ;  /* 0x0001644704003986 */ /* 0x000fe2000c101924 */
[----:B------:R-:W-:-:S02]  /*6ac0*/  ISETP.GT.AND P6, PT, R0, RZ, P4 ;  /* 0x000000ff0000720c */ /* 0x000fc400027c4270 */
[----:B------:R-:W-:Y:S02]  /*6ad0*/  F2FP.TF32.F32.PACK_B R75, R75 ;  /* 0x0000004bff4b723e */ /* 0x000fe400024050ff */
[----:B------:R-:W-:Y:S02]  /*6ae0*/  F2FP.TF32.F32.PACK_B R7, R7 ;  /* 0x00000007ff07723e */ /* 0x000fe400024050ff */
[----:B------:R-:W-:Y:S01]  /*6af0*/  F2FP.TF32.F32.PACK_B R77, R77 ;  /* 0x0000004dff4d723e */ /* 0x000fe200024050ff */
[----:B-1----:R-:W-:Y:S01]  /*6b00*/  FMUL R11, R82, R89 ;  /* 0x00000059520b7220 */ /* 0x002fe20000400000 */
[----:B------:R-:W-:Y:S01]  /*6b10*/  ISETP.GT.AND P4, PT, R0, 0x8, P4 ;  /* 0x000000080000780c */ /* 0x000fe20002784270 */
[----:B------:R0:W-:Y:S01]  /*6b20*/  @P5 STG.E desc[UR36][R2.64+0x180], R7 ;  /* 0x0001800702005986 */ /* 0x0001e2000c101924 */
[----:B------:R-:W-:Y:S02]  /*6b30*/  ISETP.GT.AND P5, PT, R14, 0x68, PT ;  /* 0x000000680e00780c */ /* 0x000fe40003fa4270 */
[----:B------:R-:W-:Y:S01]  /*6b40*/  F2FP.TF32.F32.PACK_B R79, R79 ;  /* 0x0000004fff4f723e */ /* 0x000fe200024050ff */
[----:B------:R-:W-:Y:S01]  /*6b50*/  @P2 STG.E desc[UR36][R2.64+0x184], R73 ;  /* 0x0001844902002986 */ /* 0x000fe2000c101924 */
[----:B------:R-:W-:-:S02]  /*6b60*/  ISETP.GT.AND P3, PT, R0, RZ, P5 ;  /* 0x000000ff0000720c */ /* 0x000fc40002f64270 */
[----:B------:R-:W-:Y:S01]  /*6b70*/  ISETP.GT.AND P5, PT, R0, 0x8, P5 ;  /* 0x000000080000780c */ /* 0x000fe20002fa4270 */
[----:B------:R1:W-:Y:S01]  /*6b80*/  @P0 STG.E desc[UR36][R4.64+0x180], R9 ;  /* 0x0001800904000986 */ /* 0x0003e2000c101924 */
[C---:B------:R-:W-:Y:S02]  /*6b90*/  ISETP.GT.AND P2, PT, R14.reuse, 0x71, PT ;  /* 0x000000710e00780c */ /* 0x040fe40003f44270 */
[----:B------:R-:W-:Y:S01]  /*6ba0*/  ISETP.GT.AND P0, PT, R14, 0x79, PT ;  /* 0x000000790e00780c */ /* 0x000fe20003f04270 */
[----:B0-----:R-:W-:Y:S01]  /*6bb0*/  FMUL R7, R76, R89 ;  /* 0x000000594c077220 */ /* 0x001fe20000400000 */
[----:B------:R-:W-:Y:S01]  /*6bc0*/  @P1 STG.E desc[UR36][R4.64+0x184], R75 ;  /* 0x0001844b04001986 */ /* 0x000fe2000c101924 */
[----:B------:R-:W-:Y:S02]  /*6bd0*/  ISETP.GT.AND P1, PT, R14, 0x78, PT ;  /* 0x000000780e00780c */ /* 0x000fe40003f24270 */
[----:B------:R-:W-:Y:S02]  /*6be0*/  F2FP.TF32.F32.PACK_B R81, R81 ;  /* 0x00000051ff51723e */ /* 0x000fe400024050ff */
[----:B------:R-:W-:Y:S01]  /*6bf0*/  F2FP.TF32.F32.PACK_B R7, R7 ;  /* 0x00000007ff07723e */ /* 0x000fe200024050ff */
[----:B-1----:R-:W-:Y:S01]  /*6c00*/  FMUL R9, R78, R89 ;  /* 0x000000594e097220 */ /* 0x002fe20000400000 */
[----:B------:R-:W-:-:S03]  /*6c10*/  F2FP.TF32.F32.PACK_B R11, R11 ;  /* 0x0000000bff0b723e */ /* 0x000fc600024050ff */
[----:B------:R0:W-:Y:S01]  /*6c20*/  @P3 STG.E desc[UR36][R2.64+0x1a0], R7 ;  /* 0x0001a00702003986 */ /* 0x0001e2000c101924 */
[----:B------:R-:W-:Y:S02]  /*6c30*/  ISETP.GT.AND P3, PT, R14, 0x70, PT ;  /* 0x000000700e00780c */ /* 0x000fe40003f64270 */
[----:B------:R-:W-:Y:S01]  /*6c40*/  F2FP.TF32.F32.PACK_B R9, R9 ;  /* 0x00000009ff09723e */ /* 0x000fe200024050ff */
[----:B------:R-:W-:Y:S01]  /*6c50*/  @P6 STG.E desc[UR36][R2.64+0x1a4], R77 ;  /* 0x0001a44d02006986 */ /* 0x000fe2000c101924 */
[C---:B------:R-:W-:Y:S02]  /*6c60*/  ISETP.GT.AND P6, PT, R0.reuse, RZ, P3 ;  /* 0x000000ff0000720c */ /* 0x040fe40001fc4270 */
[C---:B------:R-:W-:Y:S01]  /*6c70*/  ISETP.GT.AND P3, PT, R0.reuse, 0x8, P3 ;  /* 0x000000080000780c */ /* 0x040fe20001f64270 */
[----:B------:R-:W-:Y:S01]  /*6c80*/  @P5 STG.E desc[UR36][R4.64+0x1a0], R9 ;  /* 0x0001a00904005986 */ /* 0x000fe2000c101924 */
[C---:B------:R-:W-:Y:S02]  /*6c90*/  ISETP.GT.AND P5, PT, R0.reuse, RZ, P2 ;  /* 0x000000ff0000720c */ /* 0x040fe400017a4270 */
[----:B------:R-:W-:Y:S01]  /*6ca0*/  ISETP.GT.AND P2, PT, R0, 0x8, P2 ;  /* 0x000000080000780c */ /* 0x000fe20001744270 */
[----:B0-----:R-:W-:Y:S01]  /*6cb0*/  FMUL R7, R80, R89 ;  /* 0x0000005950077220 */ /* 0x001fe20000400000 */
[----:B------:R-:W-:Y:S01]  /*6cc0*/  @P4 STG.E desc[UR36][R4.64+0x1a4], R79 ;  /* 0x0001a44f04004986 */ /* 0x000fe2000c101924 */
[----:B------:R-:W-:-:S02]  /*6cd0*/  ISETP.GT.AND P4, PT, R0, RZ, P1 ;  /* 0x000000ff0000720c */ /* 0x000fc40000f84270 */
[C---:B------:R-:W-:Y:S02]  /*6ce0*/  ISETP.GT.AND P1, PT, R0.reuse, 0x8, P1 ;  /* 0x000000080000780c */ /* 0x040fe40000f24270 */
[----:B------:R-:W-:Y:S02]  /*6cf0*/  F2FP.TF32.F32.PACK_B R7, R7 ;  /* 0x00000007ff07723e */ /* 0x000fe400024050ff */
[----:B------:R-:W-:Y:S02]  /*6d00*/  F2FP.TF32.F32.PACK_B R83, R83 ;  /* 0x00000053ff53723e */ /* 0x000fe400024050ff */
[----:B------:R-:W-:Y:S01]  /*6d10*/  F2FP.TF32.F32.PACK_B R13, R13 ;  /* 0x0000000dff0d723e */ /* 0x000fe200024050ff */
[----:B------:R-:W-:Y:S01]  /*6d20*/  @P6 STG.E desc[UR36][R2.64+0x1c0], R7 ;  /* 0x0001c00702006986 */ /* 0x000fe2000c101924 */
[C---:B------:R-:W-:Y:S02]  /*6d30*/  ISETP.GT.AND P6, PT, R0.reuse, RZ, P0 ;  /* 0x000000ff0000720c */ /* 0x040fe400007c4270 */
[----:B------:R-:W-:Y:S01]  /*6d40*/  ISETP.GT.AND P0, PT, R0, 0x8, P0 ;  /* 0x000000080000780c */ /* 0x000fe20000704270 */
[----:B------:R-:W-:Y:S01]  /*6d50*/  @P5 STG.E desc[UR36][R2.64+0x1c4], R81 ;  /* 0x0001c45102005986 */ /* 0x000fe2000c101924 */
[----:B------:R-:W-:-:S02]  /*6d60*/  F2FP.TF32.F32.PACK_B R85, R85 ;  /* 0x00000055ff55723e */ /* 0x000fc400024050ff */
[----:B------:R-:W-:Y:S01]  /*6d70*/  F2FP.TF32.F32.PACK_B R15, R15 ;  /* 0x0000000fff0f723e */ /* 0x000fe200024050ff */
[----:B------:R-:W-:Y:S01]  /*6d80*/  @P3 STG.E desc[UR36][R4.64+0x1c0], R11 ;  /* 0x0001c00b04003986 */ /* 0x000fe2000c101924 */
[----:B------:R-:W-:-:S03]  /*6d90*/  F2FP.TF32.F32.PACK_B R87, R87 ;  /* 0x00000057ff57723e */ /* 0x000fc600024050ff */
[----:B------:R-:W-:Y:S04]  /*6da0*/  @P2 STG.E desc[UR36][R4.64+0x1c4], R83 ;  /* 0x0001c45304002986 */ /* 0x000fe8000c101924 */
[----:B------:R-:W-:Y:S04]  /*6db0*/  @P4 STG.E desc[UR36][R2.64+0x1e0], R13 ;  /* 0x0001e00d02004986 */ /* 0x000fe8000c101924 */
[----:B------:R0:W-:Y:S02]  /*6dc0*/  @P6 STG.E desc[UR36][R2.64+0x1e4], R85 ;  /* 0x0001e45502006986 */ /* 0x0001e4000c101924 */
[----:B0-----:R-:W-:-:S02]  /*6dd0*/  @P1 IMAD.MOV.U32 R2, RZ, RZ, R4 ;  /* 0x000000ffff021224 */ /* 0x001fc400078e0004 */
[----:B------:R-:W-:-:S05]  /*6de0*/  @P1 IMAD.MOV.U32 R3, RZ, RZ, R5 ;  /* 0x000000ffff031224 */ /* 0x000fca00078e0005 */
[----:B------:R0:W-:Y:S04]  /*6df0*/  @P1 STG.E desc[UR36][R2.64+0x1e0], R15 ;  /* 0x0001e00f02001986 */ /* 0x0001e8000c101924 */
[----:B------:R0:W-:Y:S02]  /*6e00*/  @P0 STG.E desc[UR36][R4.64+0x1e4], R87 ;  /* 0x0001e45704000986 */ /* 0x0001e4000c101924 */
.L_x_161:
[----:B------:R-:W-:Y:S05]  /*6e10*/  BSYNC B0 ;  /* 0x0000000000007941 */ /* 0x000fea0003800000 */
.L_x_35:
[----:B0-----:R-:W-:Y:S01]  /*6e20*/  IMAD.U32 R2, RZ, RZ, UR46 ;  /* 0x0000002eff027e24 */ /* 0x001fe2000f8e00ff */
[----:B------:R-:W-:Y:S01]  /*6e30*/  ULDC.64 UR4, c[0x0][0x650] ;  /* 0x0001940000047ab9 */ /* 0x000fe20000000a00 */
[----:B------:R-:W-:Y:S01]  /*6e40*/  IMAD.U32 R3, RZ, RZ, UR47 ;  /* 0x0000002fff037e24 */ /* 0x000fe2000f8e00ff */
[----:B------:R0:W-:Y:S01]  /*6e50*/  SYNCS.ARRIVE.TRANS64.A1T0 RZ, [R99+UR44], RZ ;  /* 0x000000ff63ff79a7 */ /* 0x0001e2000810002c */
[----:B------:R-:W-:Y:S01]  /*6e60*/  PRMT R0, RZ, 0x7610, R0 ;  /* 0x00007610ff007816 */ /* 0x000fe20000000000 */
[----:B------:R-:W-:Y:S01]  /*6e70*/  IMAD.MOV.U32 R18, RZ, RZ, -0x1 ;  /* 0xffffffffff127424 */ /* 0x000fe200078e00ff */
[----:B------:R-:W-:Y:S01]  /*6e80*/  LEA R16, P0, R2, R16, 0x1 ;  /* 0x0000001002107211 */ /* 0x000fe200078008ff */
[----:B------:R-:W-:Y:S02]  /*6e90*/  IMAD.MOV.U32 R2, RZ, RZ, -0x1 ;  /* 0xffffffffff027424 */ /* 0x000fe400078e00ff */
[----:B------:R-:W-:Y:S01]  /*6ea0*/  IMAD.MOV.U32 R19, RZ, RZ, -0x1 ;  /* 0xffffffffff137424 */ /* 0x000fe200078e00ff */
[----:B------:R-:W-:-:S02]  /*6eb0*/  IADD3.X R17, R17, UR50, RZ, P0, !PT ;  /* 0x0000003211117c10 */ /* 0x000fc400087fe4ff */
[----:B------:R-:W-:-:S04]  /*6ec0*/  ISETP.GE.U32.AND P0, PT, R16, UR4, PT ;  /* 0x0000000410007c0c */ /* 0x000fc8000bf06070 */
[----:B------:R-:W-:-:S13]  /*6ed0*/  ISETP.GE.U32.AND.EX P0, PT, R17, UR5, PT, P0 ;  /* 0x0000000511007c0c */ /* 0x000fda000bf06100 */
[----:B0-----:R-:W-:Y:S05]  /*6ee0*/  @P0 BRA `(.L_x_162) ;  /* 0x0000000400700947 */ /* 0x001fea0003800000 */
[----:B------:R-:W0:Y:S01]  /*6ef0*/  S2UR UR7, SR_CTAID.X ;  /* 0x00000000000779c3 */ /* 0x000e220000002500 */
[----:B------:R-:W-:Y:S01]  /*6f00*/  ULDC.64 UR4, c[0x0][0x628] ;  /* 0x00018a0000047ab9 */ /* 0x000fe20000000a00 */
[----:B------:R-:W-:Y:S01]  /*6f10*/  ULDC UR6, c[0x0][0x150] ;  /* 0x0000540000067ab9 */ /* 0x000fe20000000800 */
[----:B------:R-:W-:Y:S01]  /*6f20*/  ISETP.NE.U32.AND P0, PT, RZ, UR4, PT ;  /* 0x00000004ff007c0c */ /* 0x000fe2000bf05070 */
[----:B------:R-:W-:Y:S01]  /*6f30*/  ULDC UR15, c[0x0][0x630] ;  /* 0x00018c00000f7ab9 */ /* 0x000fe20000000800 */
[C---:B------:R-:W-:Y:S02]  /*6f40*/  R2UR UR17, R16.reuse ;  /* 0x00000000101172ca */ /* 0x040fe400000e0000 */
[----:B------:R-:W-:Y:S01]  /*6f50*/  ISETP.NE.AND.EX P0, PT, RZ, UR5, PT, P0 ;  /* 0x00000005ff007c0c */ /* 0x000fe2000bf05300 */
[----:B------:R-:W1:Y:S01]  /*6f60*/  S2UR UR16, SR_CTAID.Y ;  /* 0x00000000001079c3 */ /* 0x000e620000002600 */
[----:B------:R-:W-:Y:S02]  /*6f70*/  R2UR UR12, R16 ;  /* 0x00000000100c72ca */ /* 0x000fe400000e0000 */
[----:B------:R-:W-:-:S02]  /*6f80*/  R2UR UR13, R17 ;  /* 0x00000000110d72ca */ /* 0x000fc400000e0000 */
[----:B0-----:R-:W-:-:S05]  /*6f90*/  I2FP.F32.U32 R0, UR7 ;  /* 0x0000000700007c45 */ /* 0x001fca0008201000 */
[----:B------:R-:W-:Y:S01]  /*6fa0*/  FMUL R0, R0, UR6 ;  /* 0x0000000600007c20 */ /* 0x000fe20008400000 */
[----:B------:R-:W-:Y:S01]  /*6fb0*/  ULDC UR6, c[0x0][0x154] ;  /* 0x0000550000067ab9 */ /* 0x000fe20000000800 */
[----:B-1----:R-:W-:-:S04]  /*6fc0*/  I2FP.F32.U32 R2, UR16 ;  /* 0x0000001000027c45 */ /* 0x002fc80008201000 */
[----:B------:R-:W0:Y:S01]  /*6fd0*/  F2I.U32.TRUNC.NTZ R0, R0 ;  /* 0x0000000000007305 */ /* 0x000e22000020f000 */
[----:B------:R-:W-:Y:S01]  /*6fe0*/  FMUL R2, R2, UR6 ;  /* 0x0000000602027c20 */ /* 0x000fe20008400000 */
[----:B------:R-:W-:Y:S06]  /*6ff0*/  @!P0 BRA `(.L_x_163) ;  /* 0x0000000000308947 */ /* 0x000fec0003800000 */
        /* <DEDUP_REMOVED lines=12> */
.L_x_163:
[----:B------:R-:W-:Y:S01]  /*70c0*/  USHF.R.U64 UR6, UR12, UR15, UR13 ;  /* 0x0000000f0c067299 */ /* 0x000fe2000800120d */
[----:B------:R-:W-:Y:S01]  /*70d0*/  R2UR UR5, R17 ;  /* 0x00000000110572ca */ /* 0x000fe200000e0000 */
[----:B------:R-:W-:Y:S01]  /*70e0*/  USHF.R.U32.HI UR4, URZ, UR15, UR13 ;  /* 0x0000000f3f047299 */ /* 0x000fe2000801160d */
[----:B------:R-:W1:Y:S01]  /*70f0*/  F2I.U32.TRUNC.NTZ R2, R2 ;  /* 0x0000000200027305 */ /* 0x000e62000020f000 */
[----:B------:R-:W-:Y:S01]  /*7100*/  UIADD3 UR9, UP0, URZ, -UR6, URZ ;  /* 0x800000063f097290 */ /* 0x000fe2000ff1e03f */
[----:B------:R-:W-:Y:S01]  /*7110*/  ULDC.64 UR10, c[0x0][0x620] ;  /* 0x00018800000a7ab9 */ /* 0x000fe20000000a00 */
[----:B------:R-:W-:Y:S02]  /*7120*/  ULDC UR14, c[0x0][0x608] ;  /* 0x00018200000e7ab9 */ /* 0x000fe40000000800 */
[----:B------:R-:W-:Y:S01]  /*7130*/  UIADD3.X UR4, URZ, ~UR4, URZ, UP0, !UPT ;  /* 0x800000043f047290 */ /* 0x000fe200087fe43f */
[----:B------:R-:W-:Y:S01]  /*7140*/  ULDC UR15, c[0x0][0x658] ;  /* 0x00019600000f7ab9 */ /* 0x000fe20000000800 */
[----:B------:R-:W-:-:S02]  /*7150*/  ULDC UR12, c[0x0][0x144] ;  /* 0x00005100000c7ab9 */ /* 0x000fc40000000800 */
[----:B------:R-:W-:Y:S01]  /*7160*/  UIMAD UR8, UR4, UR10, URZ ;  /* 0x0000000a040872a4 */ /* 0x000fe2000f8e023f */
[----:B------:R-:W-:Y:S02]  /*7170*/  ULDC UR22, c[0x0][0x148] ;  /* 0x0000520000167ab9 */ /* 0x000fe40000000800 */
[----:B------:R-:W-:Y:S01]  /*7180*/  UMOV UR4, UR17 ;  /* 0x0000001100047c82 */ /* 0x000fe20008000000 */
[----:B------:R-:W-:Y:S02]  /*7190*/  UIMAD UR8, UR9, UR11, UR8 ;  /* 0x0000000b090872a4 */ /* 0x000fe4000f8e0208 */
[----:B------:R-:W-:Y:S01]  /*71a0*/  UIMAD.WIDE.U32 UR4, UR9, UR10, UR4 ;  /* 0x0000000a090472a5 */ /* 0x000fe2000f8e0004 */
[----:B0-----:R-:W-:Y:S01]  /*71b0*/  R2UR UR9, R0 ;  /* 0x00000000000972ca */ /* 0x001fe200000e0000 */
[----:B------:R-:W-:Y:S01]  /*71c0*/  ULDC UR20, c[0x0][0x648] ;  /* 0x0001920000147ab9 */ /* 0x000fe20000000800 */
[----:B-1----:R-:W-:Y:S01]  /*71d0*/  R2UR UR13, R2 ;  /* 0x00000000020d72ca */ /* 0x002fe200000e0000 */
[----:B------:R-:W-:Y:S01]  /*71e0*/  UIADD3 UR8, UR5, UR8, URZ ;  /* 0x0000000805087290 */ /* 0x000fe2000fffe03f */
[----:B------:R-:W-:-:S02]  /*71f0*/  ULDC UR21, c[0x0][0x638] ;  /* 0x00018e0000157ab9 */ /* 0x000fc40000000800 */
[----:B------:R-:W-:Y:S02]  /*7200*/  ULDC UR5, c[0x0][0x618] ;  /* 0x0001860000057ab9 */ /* 0x000fe40000000800 */
[----:B------:R-:W-:Y:S02]  /*7210*/  USHF.R.U64 UR10, UR4, UR5, UR8 ;  /* 0x00000005040a7299 */ /* 0x000fe40008001208 */
[----:B------:R-:W-:-:S03]  /*7220*/  USHF.R.U32.HI UR8, URZ, UR5, UR8 ;  /* 0x000000053f087299 */ /* 0x000fc60008011608 */
[----:B------:R-:W-:Y:S01]  /*7230*/  ULDC.64 UR4, c[0x0][0x640] ;  /* 0x0001900000047ab9 */ /* 0x000fe20000000a00 */
[----:B------:R-:W-:Y:S01]  /*7240*/  USHF.R.U64 UR11, UR10, UR14, UR8 ;  /* 0x0000000e0a0b7299 */ /* 0x000fe20008001208 */
[----:B------:R-:W-:Y:S01]  /*7250*/  ISETP.NE.U32.AND P0, PT, RZ, UR4, PT ;  /* 0x00000004ff007c0c */ /* 0x000fe2000bf05070 */
[----:B------:R-:W-:Y:S02]  /*7260*/  USHF.R.U32.HI UR8, URZ, UR14, UR8 ;  /* 0x0000000e3f087299 */ /* 0x000fe40008011608 */
[----:B------:R-:W-:Y:S01]  /*7270*/  UIADD3 UR9, -UR9, URZ, URZ ;  /* 0x0000003f09097290 */ /* 0x000fe2000fffe13f */
[----:B------:R-:W-:Y:S01]  /*7280*/  ISETP.NE.AND.EX P0, PT, RZ, UR5, PT, P0 ;  /* 0x00000005ff007c0c */ /* 0x000fe2000bf05300 */
[----:B------:R-:W-:Y:S02]  /*7290*/  USHF.R.U64 UR17, UR11, UR15, UR8 ;  /* 0x0000000f0b117299 */ /* 0x000fe40008001208 */
[----:B------:R-:W-:Y:S02]  /*72a0*/  UIADD3 UR18, -UR13, URZ, URZ ;  /* 0x0000003f0d127290 */ /* 0x000fe4000fffe13f */
[----:B------:R-:W-:-:S02]  /*72b0*/  USHF.R.U32.HI UR15, URZ, UR15, UR8 ;  /* 0x0000000f3f0f7299 */ /* 0x000fc40008011608 */
[----:B------:R-:W-:Y:S01]  /*72c0*/  UIMAD UR19, UR12, UR9, UR7 ;  /* 0x000000090c1372a4 */ /* 0x000fe2000f8e0207 */
[----:B------:R-:W-:-:S05]  /*72d0*/  UMOV UR14, UR17 ;  /* 0x00000011000e7c82 */ /* 0x000fca0008000000 */
[----:B------:R-:W-:Y:S06]  /*72e0*/  @!P0 BRA `(.L_x_164) ;  /* 0x0000000000288947 */ /* 0x000fec0003800000 */
        /* <DEDUP_REMOVED lines=10> */
.L_x_164:
[----:B------:R-:W-:Y:S01]  /*7390*/  UISETP.NE.AND UP0, UPT, UR61, URZ, UPT ;  /* 0x0000003f3d00728c */ /* 0x000fe2000bf05270 */
[----:B------:R-:W-:Y:S01]  /*73a0*/  IMAD.MOV.U32 R0, RZ, RZ, 0x1 ;  /* 0x00000001ff007424 */ /* 0x000fe200078e00ff */
[----:B------:R-:W-:Y:S01]  /*73b0*/  USHF.R.U64 UR5, UR14, UR20, UR15 ;  /* 0x000000140e057299 */ /* 0x000fe2000800120f */
[----:B------:R-:W-:Y:S01]  /*73c0*/  IMAD.U32 R19, RZ, RZ, UR6 ;  /* 0x00000006ff137e24 */ /* 0x000fe2000f8e00ff */
[----:B------:R-:W-:Y:S02]  /*73d0*/  ULOP3.LUT UR4, UR11, UR49, URZ, 0xc0, !UPT ;  /* 0x000000310b047292 */ /* 0x000fe4000f8ec03f */
[----:B------:R-:W-:Y:S02]  /*73e0*/  UIADD3 UR7, -UR5, URZ, URZ ;  /* 0x0000003f05077290 */ /* 0x000fe4000fffe13f */
[----:B------:R-:W-:Y:S02]  /*73f0*/  UIMAD UR4, UR48, UR5, UR4 ;  /* 0x00000005300472a4 */ /* 0x000fe4000f8e0204 */
[----:B------:R-:W-:-:S02]  /*7400*/  ULOP3.LUT UR10, UR10, UR52, URZ, 0xc0, !UPT ;  /* 0x000000340a0a7292 */ /* 0x000fc4000f8ec03f */
[----:B------:R-:W-:Y:S02]  /*7410*/  @UP0 UIMAD UR19, UR22, UR18, UR16 ;  /* 0x00000012161302a4 */ /* 0x000fe4000f8e0210 */
[----:B------:R-:W-:Y:S01]  /*7420*/  UIMAD UR5, UR7, UR21, UR17 ;  /* 0x00000015070572a4 */ /* 0x000fe2000f8e0211 */
[----:B------:R-:W-:Y:S02]  /*7430*/  ULDC UR8, c[0x0][0x600] ;  /* 0x0001800000087ab9 */ /* 0x000fe40000000800 */
[----:B------:R-:W-:Y:S01]  /*7440*/  ULDC UR7, c[0x0][0x610] ;  /* 0x0001840000077ab9 */ /* 0x000fe20000000800 */
[----:B------:R-:W-:Y:S02]  /*7450*/  UIMAD UR5, UR5, UR8, UR10 ;  /* 0x00000008050572a4 */ /* 0x000fe4000f8e020a */
[----:B------:R-:W-:-:S04]  /*7460*/  UIMAD UR4, UR4, UR7, UR19 ;  /* 0x00000007040472a4 */ /* 0x000fc8000f8e0213 */
[----:B------:R-:W-:Y:S02]  /*7470*/  USEL UR7, UR5, UR4, !UP0 ;  /* 0x0000000405077287 */ /* 0x000fe4000c000000 */
[----:B------:R-:W-:-:S04]  /*7480*/  USEL UR4, UR4, UR5, !UP0 ;  /* 0x0000000504047287 */ /* 0x000fc8000c000000 */
[----:B------:R-:W-:Y:S02]  /*7490*/  IMAD.U32 R2, RZ, RZ, UR7 ;  /* 0x00000007ff027e24 */ /* 0x000fe4000f8e00ff */
[----:B------:R-:W-:-:S07]  /*74a0*/  IMAD.U32 R18, RZ, RZ, UR4 ;  /* 0x00000004ff127e24 */ /* 0x000fce000f8e00ff */
.L_x_162:
[----:B------:R-:W-:Y:S01]  /*74b0*/  ULEA UR5, UR39, UR41, 0x1 ;  /* 0x0000002927057291 */ /* 0x000fe2000f8e083f */
[----:B------:R-:W-:Y:S01]  /*74c0*/  LOP3.LUT P0, RZ, R0, 0xff, RZ, 0xc0, !PT ;  /* 0x000000ff00ff7812 */ /* 0x000fe2000780c0ff */
[----:B------:R-:W-:Y:S01]  /*74d0*/  ULOP3.LUT UR41, UR41, 0x1, URZ, 0xc0, !UPT ;  /* 0x0000000129297892 */ /* 0x000fe2000f8ec03f */
[----:B------:R-:W-:Y:S01]  /*74e0*/  LOP3.LUT R101, R101, 0x1, RZ, 0x3c, !PT ;  /* 0x0000000165657812 */ /* 0x000fe200078e3cff */
[----:B------:R-:W-:Y:S02]  /*74f0*/  USHF.R.U32.HI UR4, URZ, 0x1, UR5 ;  /* 0x000000013f047899 */ /* 0x000fe40008011605 */
[----:B------:R-:W-:Y:S02]  /*7500*/  UISETP.GT.U32.AND UP0, UPT, UR5, 0x1, UPT ;  /* 0x000000010500788c */ /* 0x000fe4000bf04070 */
[----:B------:R-:W-:Y:S02]  /*7510*/  ULOP3.LUT UR4, UR4, 0x1, URZ, 0xc0, !UPT ;  /* 0x0000000104047892 */ /* 0x000fe4000f8ec03f */
[----:B------:R-:W-:-:S02]  /*7520*/  UISETP.LT.U32.AND UP0, UPT, UR45, 0xff, UP0 ;  /* 0x000000ff2d00788c */ /* 0x000fc40008701070 */
[----:B------:R-:W-:Y:S02]  /*7530*/  UISETP.NE.U32.AND UP1, UPT, UR4, 0x1, UPT ;  /* 0x000000010400788c */ /* 0x000fe4000bf25070 */
[----:B------:R-:W-:Y:S02]  /*7540*/  USEL UR5, URZ, 0x1, !UP0 ;  /* 0x000000013f057887 */ /* 0x000fe4000c000000 */
[----:B------:R-:W-:-:S04]  /*7550*/  UISETP.GT.U32.AND UP1, UPT, UR45, 0xfe, !UP1 ;  /* 0x000000fe2d00788c */ /* 0x000fc8000cf24070 */
[----:B------:R-:W-:-:S04]  /*7560*/  USEL UR4, URZ, 0x1, !UP1 ;  /* 0x000000013f047887 */ /* 0x000fc8000c800000 */
[----:B------:R-:W-:Y:S01]  /*7570*/  ULOP3.LUT UR43, UR4, UR43, UR5, 0x96, !UPT ;  /* 0x0000002b042b7292 */ /* 0x000fe2000f8e9605 */
[----:B------:R-:W-:Y:S11]  /*7580*/  @P0 BRA `(.L_x_165) ;  /* 0xffffffa000b00947 */ /* 0x000ff6000383ffff */
[----:B------:R-:W-:Y:S05]  /*7590*/  EXIT ;  /* 0x000000000000794d */ /* 0x000fea0003800000 */
.L_x_16:
[----:B------:R-:W-:-:S08]  /*75a0*/  ISETP.NE.AND P0, PT, RZ, UR6, PT ;  /* 0x00000006ff007c0c */ /* 0x000fd0000bf05270 */
[----:B------:R-:W0:-:S00]  /*75b0*/  USETMAXREG.DEALLOC.CTAPOOL 0x28 ;  /* 0x00000028000079c8 */ /* 0x000e0000080e0500 */
[----:B------:R-:W-:Y:S05]  /*75c0*/  @P0 EXIT ;  /* 0x000000000000094d */ /* 0x000fea0003800000 */
[----:B0-----:R-:W-:Y:S01]  /*75d0*/  LOP3.LUT P0, RZ, R0, 0xff, RZ, 0xc0, !PT ;  /* 0x000000ff00ff7812 */ /* 0x001fe2000780c0ff */
[----:B------:R-:W-:Y:S02]  /*75e0*/  IMAD.MOV.U32 R0, RZ, RZ, 0x1 ;  /* 0x00000001ff007424 */ /* 0x000fe400078e00ff */
[----:B------:R-:W-:-:S10]  /*75f0*/  IMAD.MOV.U32 R8, RZ, RZ, RZ ;  /* 0x000000ffff087224 */ /* 0x000fd400078e00ff */
[----:B------:R-:W-:Y:S05]  /*7600*/  @!P0 BRA `(.L_x_166) ;  /* 0x0000001000048947 */ /* 0x000fea0003800000 */
[----:B------:R-:W0:Y:S01]  /*7610*/  S2UR UR5, SR_CgaCtaId ;  /* 0x00000000000579c3 */ /* 0x000e220000008800 */
[----:B------:R-:W-:Y:S01]  /*7620*/  UMOV UR8, 0x1 ;  /* 0x0000000100087882 */ /* 0x000fe20000000000 */
[----:B------:R-:W-:Y:S01]  /*7630*/  ULDC UR6, c[0x0][0x600] ;  /* 0x0001800000067ab9 */ /* 0x000fe20000000800 */
[----:B------:R-:W-:Y:S01]  /*7640*/  LOP3.LUT P0, RZ, R3, 0x1f, RZ, 0xc0, !PT ;  /* 0x0000001f03ff7812 */ /* 0x000fe2000780c0ff */
[----:B------:R-:W-:Y:S01]  /*7650*/  UIADD3 UR6, UR6, -0x1, URZ ;  /* 0xffffffff06067890 */ /* 0x000fe2000fffe03f */
[----:B------:R-:W-:Y:S01]  /*7660*/  BSSY B0, `(.L_x_166) ;  /* 0x00000fb000007945 */ /* 0x000fe20003800000 */
[----:B------:R-:W-:Y:S01]  /*7670*/  ULDC UR45, c[0x0][0x658] ;  /* 0x00019600002d7ab9 */ /* 0x000fe20000000800 */
[----:B------:R-:W-:Y:S01]  /*7680*/  UMOV UR7, 0xffffffff ;  /* 0xffffffff00077882 */ /* 0x000fe20000000000 */
[----:B------:R-:W-:Y:S01]  /*7690*/  UMOV UR29, 0x55 ;  /* 0x00000055001d7882 */ /* 0x000fe20000000000 */
[----:B------:R-:W-:Y:S01]  /*76a0*/  USHF.L.U32 UR7, UR7, UR45, URZ ;  /* 0x0000002d07077299 */ /* 0x000fe2000800063f */
[----:B------:R-:W-:Y:S01]  /*76b0*/  IMAD.U32 R10, RZ, RZ, UR6 ;  /* 0x00000006ff0a7e24 */ /* 0x000fe2000f8e00ff */
[C---:B------:R-:W-:Y:S01]  /*76c0*/  ISETP.NE.AND P3, PT, R4.reuse, RZ, PT ;  /* 0x000000ff0400720c */ /* 0x040fe20003f65270 */
[----:B------:R-:W-:Y:S01]  /*76d0*/  IMAD.MOV.U32 R9, RZ, RZ, 0x1 ;  /* 0x00000001ff097424 */ /* 0x000fe200078e00ff */
[----:B------:R-:W-:Y:S01]  /*76e0*/  ISETP.NE.OR P0, PT, R4, RZ, !P0 ;  /* 0x000000ff0400720c */ /* 0x000fe20004705670 */
[----:B------:R-:W-:Y:S01]  /*76f0*/  IMAD.MOV.U32 R0, RZ, RZ, 0x1 ;  /* 0x00000001ff007424 */ /* 0x000fe200078e00ff */
[----:B------:R-:W-:Y:S01]  /*7700*/  UIADD3 UR54, UR39, 0x1, URZ ;  /* 0x0000000127367890 */ /* 0x000fe2000fffe03f */
[----:B------:R-:W-:Y:S01]  /*7710*/  IMAD.MOV.U32 R8, RZ, RZ, RZ ;  /* 0x000000ffff087224 */ /* 0x000fe200078e00ff */
[----:B------:R-:W-:-:S02]  /*7720*/  ULOP3.LUT UR21, UR38, 0x2, URZ, 0xfc, !UPT ;  /* 0x0000000226157892 */ /* 0x000fc4000f8efc3f */
[----:B------:R-:W-:Y:S02]  /*7730*/  USHF.L.U32 UR45, UR8, UR45, URZ ;  /* 0x0000002d082d7299 */ /* 0x000fe4000800063f */
[----:B------:R-:W-:Y:S02]  /*7740*/  ULOP3.LUT UR53, URZ, UR7, URZ, 0x33, !UPT ;  /* 0x000000073f357292 */ /* 0x000fe4000f8e333f */
[----:B0-----:R-:W-:Y:S02]  /*7750*/  ULOP3.LUT UR4, UR5, 0x1, URZ, 0xc0, !UPT ;  /* 0x0000000105047892 */ /* 0x001fe4000f8ec03f */
[----:B------:R-:W-:Y:S02]  /*7760*/  USHF.R.U32.HI UR13, URZ, 0x1, UR5 ;  /* 0x000000013f0d7899 */ /* 0x000fe40008011605 */
[----:B------:R-:W-:Y:S02]  /*7770*/  USHF.L.U32 UR55, UR5, 0x6, URZ ;  /* 0x0000000605377899 */ /* 0x000fe4000800063f */
[----:B------:R-:W-:-:S02]  /*7780*/  USHF.L.U32 UR22, UR5, 0xb, URZ ;  /* 0x0000000b05167899 */ /* 0x000fc4000800063f */
[----:B------:R-:W-:Y:S02]  /*7790*/  ULOP3.LUT UR5, UR5, 0xfffffffe, URZ, 0xc0, !UPT ;  /* 0xfffffffe05057892 */ /* 0x000fe4000f8ec03f */
[----:B------:R-:W-:Y:S02]  /*77a0*/  UISETP.GT.U32.AND UP0, UPT, UR4, 0xffff, UPT ;  /* 0x0000ffff0400788c */ /* 0x000fe4000bf04070 */
[----:B------:R-:W-:Y:S02]  /*77b0*/  USHF.L.U32 UR23, UR8, UR5, URZ ;  /* 0x0000000508177299 */ /* 0x000fe4000800063f */
[----:B------:R-:W-:Y:S02]  /*77c0*/  ULOP3.LUT UR5, UR5, 0x1, URZ, 0xfc, !UPT ;  /* 0x0000000105057892 */ /* 0x000fe4000f8efc3f */
[----:B------:R-:W-:Y:S02]  /*77d0*/  USEL UR4, UR4, 0xffff, !UP0 ;  /* 0x0000ffff04047887 */ /* 0x000fe4000c000000 */
[----:B------:R-:W-:-:S02]  /*77e0*/  USHF.L.U32 UR5, UR8, UR5, URZ ;  /* 0x0000000508057299 */ /* 0x000fc4000800063f */
[----:B------:R-:W-:Y:S02]  /*77f0*/  ULOP3.LUT UR4, UR4, 0xffff, URZ, 0xc0, !UPT ;  /* 0x0000ffff04047892 */ /* 0x000fe4000f8ec03f */
[----:B------:R-:W-:Y:S02]  /*7800*/  ULOP3.LUT UR23, UR23, UR5, URZ, 0xfc, !UPT ;  /* 0x0000000517177292 */ /* 0x000fe4000f8efc3f */
[----:B------:R-:W-:Y:S02]  /*7810*/  USHF.L.U32 UR29, UR29, UR4, URZ ;  /* 0x000000041d1d7299 */ /* 0x000fe4000800063f */
[----:B------:R-:W-:Y:S02]  /*7820*/  ULOP3.LUT UR55, UR55, 0x40, URZ, 0xc0, !UPT ;  /* 0x0000004037377892 */ /* 0x000fe4000f8ec03f */
[----:B------:R-:W-:Y:S01]  /*7830*/  ULOP3.LUT UR22, UR22, 0x800, URZ, 0xc0, !UPT ;  /* 0x0000080016167892 */ /* 0x000fe2000f8ec03f */
[----:B------:R-:W-:-:S11]  /*7840*/  ULDC.64 UR4, c[0x0][0x198] ;  /* 0x0000660000047ab9 */ /* 0x000fd60000000a00 */
.L_x_178:
[----:B------:R-:W-:-:S03]  /*7850*/  UMOV UR6, 0xffffffff ;  /* 0xffffffff00067882 */ /* 0x000fc60000000000 */
[----:B------:R-:W-:Y:S05]  /*7860*/  BRA.DIV UR6, `(.L_x_167) ;  /* 0x00000012063c7947 */ /* 0x000fea000b800000 */
[----:B------:R-:W-:-:S13]  /*7870*/  ELECT P6, URZ, PT ;  /* 0x00000000003f782f */ /* 0x000fda00038c0000 */
.L_x_189:
[----:B------:R-:W0:Y:S01]  /*7880*/  LDC R3, c[0x0][0x28c] ;  /* 0x0000a300ff037b82 */ /* 0x000e220000000800 */
[----:B------:R-:W-:Y:S01]  /*7890*/  BSSY B1, `(.L_x_168) ;  /* 0x000005f000017945 */ /* 0x000fe20003800000 */
[----:B0-----:R-:W-:-:S13]  /*78a0*/  ISETP.LT.OR P6, PT, R3, 0x1, !P6 ;  /* 0x000000010300780c */ /* 0x001fda00077c1670 */
[----:B------:R-:W-:Y:S05]  /*78b0*/  @P6 BRA `(.L_x_169) ;  /* 0x0000000400706947 */ /* 0x000fea0003800000 */
[----:B------:R-:W-:Y:S01]  /*78c0*/  LEA R18, R18, UR13, 0x2 ;  /* 0x0000000d12127c11 */ /* 0x000fe2000f8e10ff */
[----:B------:R-:W-:Y:S01]  /*78d0*/  IMAD.MOV.U32 R11, RZ, RZ, RZ ;  /* 0x000000ffff0b7224 */ /* 0x000fe200078e00ff */
[----:B------:R-:W-:Y:S01]  /*78e0*/  LEA R6, R2, UR55, 0x7 ;  /* 0x0000003702067c11 */ /* 0x000fe2000f8e38ff */
[----:B------:R-:W-:Y:S02]  /*78f0*/  IMAD.U32 R13, RZ, RZ, UR54 ;  /* 0x00000036ff0d7e24 */ /* 0x000fe4000f8e00ff */
[----:B------:R-:W-:Y:S02]  /*7900*/  IMAD.MOV.U32 R2, RZ, RZ, R0 ;  /* 0x000000ffff027224 */ /* 0x000fe400078e0000 */
[----:B------:R-:W-:Y:S02]  /*7910*/  IMAD.MOV.U32 R3, RZ, RZ, R8 ;  /* 0x000000ffff037224 */ /* 0x000fe400078e0008 */
[----:B------:R-:W-:-:S07]  /*7920*/  IMAD.SHL.U32 R18, R18, 0x10, RZ ;  /* 0x0000001012127824 */ /* 0x000fce00078e00ff */
.L_x_173:
[----:B------:R-:W0:Y:S01]  /*7930*/  S2R R5, SR_CgaCtaId ;  /* 0x0000000000057919 */ /* 0x000e220000008800 */
[----:B------:R-:W-:-:S04]  /*7940*/  MOV R4, 0x400 ;  /* 0x0000040000047802 */ /* 0x000fc80000000f00 */
[----:B0-----:R-:W-:Y:S02]  /*7950*/  LEA R12, R5, R4, 0x18 ;  /* 0x00000004050c7211 */ /* 0x001fe400078ec0ff */
[----:B------:R-:W-:Y:S01]  /*7960*/  SHF.L.U32 R4, R2, 0x1f, RZ ;  /* 0x0000001f02047819 */ /* 0x000fe200000006ff */
[----:B------:R-:W0:Y:S02]  /*7970*/  @!P3 LDC R5, c[0x0][0x500] ;  /* 0x00014000ff05bb82 */ /* 0x000e240000000800 */
[----:B------:R-:W-:-:S04]  /*7980*/  IMAD R7, R3, 0x8, R12 ;  /* 0x0000000803077824 */ /* 0x000fc800078e020c */
[----:B------:R-:W1:Y:S02]  /*7990*/  SYNCS.PHASECHK.TRANS64.TRYWAIT P1, [R7+URZ+0x10], R4 ;  /* 0x00001004070075a7 */ /* 0x000e64000802017f */
[----:B-1----:R-:W-:Y:S05]  /*79a0*/  @!P1 BRA `(.L_x_170) ;  /* 0x00000010000c9947 */ /* 0x002fea0003800000 */
.L_x_190:
[----:B------:R-:W-:Y:S01]  /*79b0*/  UPRMT UR6, UR21, 0x9910, URZ ;  /* 0x0000991015067896 */ /* 0x000fe2000800003f */
[----:B0-----:R0:W-:Y:S03]  /*79c0*/  @!P3 SYNCS.ARRIVE.TRANS64 RZ, [R7+URZ], R5 ;  /* 0x0000000507ffb9a7 */ /* 0x0011e6000800003f */
[----:B------:R-:W-:-:S06]  /*79d0*/  UISETP.NE.AND UP0, UPT, UR6, 0x2, UPT ;  /* 0x000000020600788c */ /* 0x000fcc000bf05270 */
[----:B------:R-:W-:-:S13]  /*79e0*/  PLOP3.LUT P1, PT, PT, PT, UP0, 0x80, 0x0 ;  /* 0x000000000000781c */ /* 0x000fda0003f2f008 */
[----:B0-----:R-:W-:Y:S05]  /*79f0*/  @P1 BRA `(.L_x_171) ;  /* 0x0000000000041947 */ /* 0x001fea0003800000 */
[----:B------:R-:W-:Y:S01]  /*7a00*/  BPT.TRAP 0x1 ;  /* 0x000000040000795c */ /* 0x000fe20000300000 */
.L_x_171:
[----:B------:R-:W-:Y:S05]  /*7a10*/  @P0 BRA `(.L_x_172) ;  /* 0x0000000000040947 */ /* 0x000fea0003800000 */
[----:B------:R-:W-:Y:S01]  /*7a20*/  BPT.TRAP 0x1 ;  /* 0x000000040000795c */ /* 0x000fe20000300000 */
.L_x_172:
[C---:B-1----:R-:W-:Y:S01]  /*7a30*/  LEA R4, R3.reuse, UR13, 0x4 ;  /* 0x0000000d03047c11 */ /* 0x042fe2000f8e20ff */
[----:B------:R-:W-:Y:S01]  /*7a40*/  UIADD3 UR30, UP0, UR4, 0xf0, URZ ;  /* 0x000000f0041e7890 */ /* 0x000fe2000ff1e03f */
[----:B------:R-:W-:Y:S01]  /*7a50*/  LEA R5, R3, UR22, 0xe ;  /* 0x0000001603057c11 */ /* 0x000fe2000f8e70ff */
[----:B------:R-:W-:Y:S01]  /*7a60*/  UIADD3 UR14, UP1, UR4, 0x1f0, URZ ;  /* 0x000001f0040e7890 */ /* 0x000fe2000ff3e03f */
[----:B------:R-:W-:Y:S01]  /*7a70*/  R2UR UR58, R11 ;  /* 0x000000000b3a72ca */ /* 0x000fe200000e0000 */
[----:B------:R-:W-:Y:S01]  /*7a80*/  IMAD.SHL.U32 R4, R4, 0x200, RZ ;  /* 0x0000020004047824 */ /* 0x000fe200078e00ff */
[----:B------:R-:W-:Y:S01]  /*7a90*/  R2UR UR57, R7 ;  /* 0x00000000073972ca */ /* 0x000fe200000e0000 */
[--C-:B------:R-:W-:Y:S01]  /*7aa0*/  IMAD R5, R5, 0x4, R12.reuse ;  /* 0x0000000405057824 */ /* 0x100fe200078e020c */
[----:B------:R-:W-:Y:S01]  /*7ab0*/  R2UR UR59, R18 ;  /* 0x00000000123b72ca */ /* 0x000fe200000e0000 */
[----:B------:R-:W-:Y:S01]  /*7ac0*/  IMAD R4, R4, 0x4, R12 ;  /* 0x0000000404047824 */ /* 0x000fe200078e020c */
[----:B------:R-:W-:Y:S01]  /*7ad0*/  R2UR UR60, R19 ;  /* 0x00000000133c72ca */ /* 0x000fe200000e0000 */
[----:B------:R-:W-:Y:S01]  /*7ae0*/  UIADD3.X UR31, URZ, UR5, URZ, UP0, !UPT ;  /* 0x000000053f1f7290 */ /* 0x000fe200087fe43f */
[----:B------:R-:W-:Y:S01]  /*7af0*/  R2UR UR18, R5 ;  /* 0x00000000051272ca */ /* 0x000fe200000e0000 */
[----:B------:R-:W-:Y:S01]  /*7b00*/  UPRMT UR19, URZ, 0x5410, UR29 ;  /* 0x000054103f137896 */ /* 0x000fe2000800001d */
[----:B------:R-:W-:Y:S01]  /*7b10*/  R2UR UR32, R4 ;  /* 0x00000000042072ca */ /* 0x000fe200000e0000 */
[----:B------:R-:W-:Y:S01]  /*7b20*/  UIADD3.X UR15, URZ, UR5, URZ, UP1, !UPT ;  /* 0x000000053f0f7290 */ /* 0x000fe20008ffe43f */
[----:B------:R-:W-:Y:S01]  /*7b30*/  R2UR UR27, R6 ;  /* 0x00000000061b72ca */ /* 0x000fe200000e0000 */
[----:B------:R-:W-:Y:S01]  /*7b40*/  UIADD3 UR50, UR58, 0x20, URZ ;  /* 0x000000203a327890 */ /* 0x000fe2000fffe03f */
[----:B------:R-:W-:Y:S01]  /*7b50*/  VIADD R13, R13, 0xffffffff ;  /* 0xffffffff0d0d7836 */ /* 0x000fe20000000000 */
[----:B------:R-:W-:Y:S01]  /*7b60*/  UIADD3 UR42, UR58, 0x40, URZ ;  /* 0x000000403a2a7890 */ /* 0x000fe2000fffe03f */
[----:B------:R-:W-:Y:S01]  /*7b70*/  VIADD R3, R3, 0x1 ;  /* 0x0000000103037836 */ /* 0x000fe20000000000 */
[----:B------:R-:W-:Y:S01]  /*7b80*/  UIADD3 UR34, UR58, 0x60, URZ ;  /* 0x000000603a227890 */ /* 0x000fe2000fffe03f */
[----:B------:R-:W-:Y:S01]  /*7b90*/  VIADD R11, R11, 0x80 ;  /* 0x000000800b0b7836 */ /* 0x000fe20000000000 */
[----:B------:R-:W-:Y:S01]  /*7ba0*/  UPRMT UR37, URZ, 0x5410, UR23 ;  /* 0x000054103f257896 */ /* 0x000fe20008000017 */
[----:B------:R-:W-:Y:S01]  /*7bb0*/  ISETP.GT.AND P2, PT, R13, 0x1, PT ;  /* 0x000000010d00780c */ /* 0x000fe20003f44270 */
[----:B------:R-:W-:Y:S01]  /*7bc0*/  UIADD3 UR24, UR18, 0x10100, URZ ;  /* 0x0001010012187890 */ /* 0x000fe2000fffe03f */
[----:B------:R-:W-:Y:S01]  /*7bd0*/  ISETP.NE.AND P1, PT, R3, 0x2, PT ;  /* 0x000000020300780c */ /* 0x000fe20003f25270 */
[----:B------:R-:W-:-:S02]  /*7be0*/  UIADD3 UR56, UR32, 0x100, URZ ;  /* 0x0000010020387890 */ /* 0x000fc4000fffe03f */
[----:B------:R-:W-:Y:S01]  /*7bf0*/  UIADD3 UR48, UR32, 0x2100, URZ ;  /* 0x0000210020307890 */ /* 0x000fe2000fffe03f */
[----:B------:R-:W-:Y:S01]  /*7c00*/  SEL R5, RZ, 0x1, P1 ;  /* 0x00000001ff057807 */ /* 0x000fe20000800000 */
[----:B------:R-:W-:Y:S01]  /*7c10*/  UIADD3 UR40, UR32, 0x4100, URZ ;  /* 0x0000410020287890 */ /* 0x000fe2000fffe03f */
[----:B------:R-:W-:Y:S01]  /*7c20*/  SEL R3, R3, RZ, P1 ;  /* 0x000000ff03037207 */ /* 0x000fe20000800000 */
[----:B------:R-:W-:Y:S01]  /*7c30*/  UIADD3 UR32, UR32, 0x6100, URZ ;  /* 0x0000610020207890 */ /* 0x000fe2000fffe03f */
[----:B------:R-:W-:Y:S01]  /*7c40*/  LOP3.LUT R2, R2, R5, RZ, 0x3c, !PT ;  /* 0x0000000502027212 */ /* 0x000fe200078e3cff */
[----:B------:R-:W-:Y:S01]  /*7c50*/  UIADD3 UR8, UR18, 0x14100, URZ ;  /* 0x0001410012087890 */ /* 0x000fe2000fffe03f */
[----:B------:R-:W-:Y:S01]  /*7c60*/  UMOV UR6, 0x0 ;  /* 0x0000000000067882 */ /* 0x000fe20000000000 */
[----:B------:R-:W-:Y:S01]  /*7c70*/  UMOV UR7, 0x10000000 ;  /* 0x1000000000077882 */ /* 0x000fe20000000000 */
[----:B------:R-:W-:Y:S01]  /*7c80*/  UMOV UR49, UR57 ;  /* 0x0000003900317c82 */ /* 0x000fe20008000000 */
[----:B------:R-:W-:Y:S01]  /*7c90*/  UMOV UR51, UR59 ;  /* 0x0000003b00337c82 */ /* 0x000fe20008000000 */
[----:B------:R-:W-:Y:S01]  /*7ca0*/  UMOV UR52, UR60 ;  /* 0x0000003c00347c82 */ /* 0x000fe20008000000 */
[----:B------:R-:W-:Y:S01]  /*7cb0*/  UMOV UR41, UR57 ;  /* 0x0000003900297c82 */ /* 0x000fe20008000000 */
[----:B------:R-:W-:Y:S01]  /*7cc0*/  UMOV UR43, UR59 ;  /* 0x0000003b002b7c82 */ /* 0x000fe20008000000 */
[----:B------:R-:W-:Y:S01]  /*7cd0*/  UMOV UR44, UR60 ;  /* 0x0000003c002c7c82 */ /* 0x000fe20008000000 */
[----:B------:R-:W-:Y:S01]  /*7ce0*/  UTMALDG.3D.MULTICAST [UR56], [UR30], UR19, desc[UR6] ;  /* 0x000006381e0073b4 */ /* 0x000fe20008011813 */
[----:B------:R-:W-:Y:S01]  /*7cf0*/  UMOV UR33, UR57 ;  /* 0x0000003900217c82 */ /* 0x000fe20008000000 */
        /* <DEDUP_REMOVED lines=10> */
[----:B------:R-:W-:Y:S01]  /*7da0*/  UIADD3 UR16, UR18, 0x18100, URZ ;  /* 0x0001810012107890 */ /* 0x000fe2000fffe03f */
[----:B------:R-:W-:Y:S01]  /*7db0*/  UMOV UR17, UR57 ;  /* 0x0000003900117c82 */ /* 0x000fe20008000000 */
[----:B------:R-:W-:Y:S01]  /*7dc0*/  UMOV UR20, UR60 ;  /* 0x0000003c00147c82 */ /* 0x000fe20008000000 */
[----:B------:R-:W-:Y:S01]  /*7dd0*/  UTMALDG.3D.MULTICAST [UR40], [UR30], UR19, desc[UR6] ;  /* 0x000006281e0073b4 */ /* 0x000fe20008011813 */
[----:B------:R0:W-:Y:S01]  /*7de0*/  UTMALDG.3D.MULTICAST [UR32], [UR30], UR19, desc[UR6] ;  /* 0x000006201e0073b4 */ /* 0x0001e20008011813 */
[----:B------:R-:W-:Y:S01]  /*7df0*/  UTMALDG.3D.MULTICAST [UR24], [UR14], UR37, desc[UR6] ;  /* 0x000006180e0073b4 */ /* 0x000fe20008011825 */
[----:B------:R1:W-:Y:S01]  /*7e00*/  UTMALDG.3D.MULTICAST [UR8], [UR14], UR37, desc[UR6] ;  /* 0x000006080e0073b4 */ /* 0x0003e20008011825 */
[----:B0-----:R-:W-:Y:S01]  /*7e10*/  UMOV UR19, UR27 ;  /* 0x0000001b00137c82 */ /* 0x001fe20008000000 */
[----:B-1----:R-:W-:Y:S01]  /*7e20*/  UIADD3 UR8, UR18, 0x1c100, URZ ;  /* 0x0001c10012087890 */ /* 0x002fe2000fffe03f */
[----:B------:R-:W-:-:S02]  /*7e30*/  UMOV UR10, UR34 ;  /* 0x00000022000a7c82 */ /* 0x000fc40008000000 */
[----:B------:R-:W-:Y:S02]  /*7e40*/  UMOV UR18, UR42 ;  /* 0x0000002a00127c82 */ /* 0x000fe40008000000 */
[----:B------:R0:W-:Y:S04]  /*7e50*/  UTMALDG.3D.MULTICAST [UR16], [UR14], UR37, desc[UR6] ;  /* 0x000006100e0073b4 */ /* 0x0001e80008011825 */
[----:B------:R0:W-:Y:S02]  /*7e60*/  UTMALDG.3D.MULTICAST [UR8], [UR14], UR37, desc[UR6] ;  /* 0x000006080e0073b4 */ /* 0x0001e40008011825 */
[----:B0-----:R-:W-:Y:S05]  /*7e70*/  @P2 BRA `(.L_x_173) ;  /* 0xfffffff800ac2947 */ /* 0x001fea000383ffff */
.L_x_169:
[----:B------:R-:W-:Y:S05]  /*7e80*/  BSYNC B1 ;  /* 0x0000000000017941 */ /* 0x000fea0003800000 */
.L_x_168:
[----:B------:R-:W-:Y:S01]  /*7e90*/  LOP3.LUT P4, RZ, R9, 0xff, RZ, 0xc0, !PT ;  /* 0x000000ff09ff7812 */ /* 0x000fe2000788c0ff */
[----:B------:R-:W-:Y:S01]  /*7ea0*/  VIADD R8, R8, UR39 ;  /* 0x0000002708087c36 */ /* 0x000fe20008000000 */
[----:B------:R-:W-:Y:S01]  /*7eb0*/  R2UR UR8, R22 ;  /* 0x00000000160872ca */ /* 0x000fe200000e0000 */
[----:B------:R-:W-:Y:S01]  /*7ec0*/  ULDC.64 UR6, c[0x0][0x650] ;  /* 0x0001940000067ab9 */ /* 0x000fe20000000a00 */
[----:B------:R-:W-:Y:S01]  /*7ed0*/  BSSY B1, `(.L_x_174) ;  /* 0x0000071000017945 */ /* 0x000fe20003800000 */
[----:B------:R-:W-:Y:S01]  /*7ee0*/  IMAD.MOV.U32 R18, RZ, RZ, -0x1 ;  /* 0xffffffffff127424 */ /* 0x000fe200078e00ff */
[C---:B------:R-:W-:Y:S01]  /*7ef0*/  ISETP.GT.U32.AND P1, PT, R8.reuse, 0x1, PT ;  /* 0x000000010800780c */ /* 0x040fe20003f24070 */
[----:B------:R-:W-:Y:S01]  /*7f00*/  IMAD.MOV.U32 R19, RZ, RZ, -0x1 ;  /* 0xffffffffff137424 */ /* 0x000fe200078e00ff */
[----:B------:R-:W-:Y:S02]  /*7f10*/  SHF.R.U32.HI R2, RZ, 0x1, R8 ;  /* 0x00000001ff027819 */ /* 0x000fe40000011608 */
[----:B------:R-:W-:-:S02]  /*7f20*/  LOP3.LUT R8, R8, 0x1, RZ, 0xc0, !PT ;  /* 0x0000000108087812 */ /* 0x000fc400078ec0ff */
[----:B------:R-:W-:Y:S01]  /*7f30*/  LOP3.LUT R2, R2, 0x1, RZ, 0xc0, !PT ;  /* 0x0000000102027812 */ /* 0x000fe200078ec0ff */
[----:B------:R-:W0:Y:S01]  /*7f40*/  @P4 S2R R4, SR_CgaCtaId ;  /* 0x0000000000044919 */ /* 0x000e220000008800 */
[----:B------:R-:W-:Y:S02]  /*7f50*/  @P4 MOV R3, 0x400 ;  /* 0x0000040000034802 */ /* 0x000fe40000000f00 */
[----:B------:R-:W-:Y:S02]  /*7f60*/  ISETP.NE.U32.AND P2, PT, R2, 0x1, PT ;  /* 0x000000010200780c */ /* 0x000fe40003f45070 */
[----:B------:R-:W-:Y:S02]  /*7f70*/  PRMT R9, RZ, 0x7610, R9 ;  /* 0x00007610ff097816 */ /* 0x000fe40000000009 */
[----:B0-----:R-:W-:Y:S01]  /*7f80*/  @P4 LEA R3, R4, R3, 0x18 ;  /* 0x0000000304034211 */ /* 0x001fe200078ec0ff */
[----:B------:R-:W-:-:S03]  /*7f90*/  IMAD.U32 R4, RZ, RZ, UR39 ;  /* 0x00000027ff047e24 */ /* 0x000fc6000f8e00ff */
[----:B------:R0:W-:Y:S01]  /*7fa0*/  @P4 SYNCS.ARRIVE.TRANS64.A1T0 RZ, [R3+URZ+0x58], RZ ;  /* 0x000058ff03ff49a7 */ /* 0x0001e2000810003f */
[----:B------:R-:W-:Y:S02]  /*7fb0*/  IADD3 R16, P4, R16, UR46, RZ ;  /* 0x0000002e10107c10 */ /* 0x000fe4000ff9e0ff */
[----:B------:R-:W-:Y:S02]  /*7fc0*/  ISETP.LT.U32.AND P1, PT, R4, 0x2, P1 ;  /* 0x000000020400780c */ /* 0x000fe40000f21070 */
[----:B------:R-:W-:Y:S02]  /*7fd0*/  IADD3.X R17, R17, UR8, RZ, P4, !PT ;  /* 0x0000000811117c10 */ /* 0x000fe4000a7fe4ff */
[----:B------:R-:W-:Y:S02]  /*7fe0*/  ISETP.GE.U32.AND P4, PT, R16, UR6, PT ;  /* 0x0000000610007c0c */ /* 0x000fe4000bf86070 */
[----:B0-----:R-:W-:Y:S02]  /*7ff0*/  SEL R3, RZ, 0x1, !P1 ;  /* 0x00000001ff037807 */ /* 0x001fe40004800000 */
[----:B------:R-:W-:-:S02]  /*8000*/  ISETP.GE.U32.AND.EX P1, PT, R17, UR7, PT, P4 ;  /* 0x0000000711007c0c */ /* 0x000fc4000bf26140 */
[----:B------:R-:W-:-:S04]  /*8010*/  ISETP.GT.U32.AND P2, PT, R4, 0x1, !P2 ;  /* 0x000000010400780c */ /* 0x000fc80005744070 */
[----:B------:R-:W-:-:S04]  /*8020*/  SEL R2, RZ, 0x1, !P2 ;  /* 0x00000001ff027807 */ /* 0x000fc80005000000 */
[--C-:B------:R-:W-:Y:S01]  /*8030*/  LOP3.LUT R0, R2, R0, R3.reuse, 0x96, !PT ;  /* 0x0000000002007212 */ /* 0x100fe200078e9603 */
[----:B------:R-:W-:Y:S01]  /*8040*/  IMAD.MOV.U32 R2, RZ, RZ, -0x1 ;  /* 0xffffffffff027424 */ /* 0x000fe200078e00ff */
[----:B------:R-:W-:Y:S01]  /*8050*/  PRMT R3, RZ, 0x7610, R3 ;  /* 0x00007610ff037816 */ /* 0x000fe20000000003 */
[----:B------:R-:W-:Y:S06]  /*8060*/  @P1 BRA `(.L_x_175) ;  /* 0x00000004005c1947 */ /* 0x000fec0003800000 */
[----:B------:R-:W0:Y:S01]  /*8070*/  S2UR UR6, SR_CTAID.X ;  /* 0x00000000000679c3 */ /* 0x000e220000002500 */
[----:B------:R-:W-:Y:S01]  /*8080*/  ULDC.64 UR8, c[0x0][0x628] ;  /* 0x00018a0000087ab9 */ /* 0x000fe20000000a00 */
[----:B------:R-:W-:Y:S01]  /*8090*/  ULDC UR7, c[0x0][0x150] ;  /* 0x0000540000077ab9 */ /* 0x000fe20000000800 */
[----:B------:R-:W-:Y:S01]  /*80a0*/  ISETP.NE.U32.AND P1, PT, RZ, UR8, PT ;  /* 0x00000008ff007c0c */ /* 0x000fe2000bf25070 */
[----:B------:R-:W-:Y:S01]  /*80b0*/  ULDC UR10, c[0x0][0x630] ;  /* 0x00018c00000a7ab9 */ /* 0x000fe20000000800 */
[----:B------:R-:W-:Y:S01]  /*80c0*/  ULDC UR12, c[0x0][0x154] ;  /* 0x00005500000c7ab9 */ /* 0x000fe20000000800 */
[----:B------:R-:W-:Y:S01]  /*80d0*/  IMAD.MOV.U32 R2, RZ, RZ, R16 ;  /* 0x000000ffff027224 */ /* 0x000fe200078e0010 */
[----:B------:R-:W-:Y:S01]  /*80e0*/  ISETP.NE.AND.EX P1, PT, RZ, UR9, PT, P1 ;  /* 0x00000009ff007c0c */ /* 0x000fe2000bf25310 */
[----:B------:R-:W1:Y:S01]  /*80f0*/  S2UR UR11, SR_CTAID.Y ;  /* 0x00000000000b79c3 */ /* 0x000e620000002600 */
[----:B0-----:R-:W-:-:S05]  /*8100*/  I2FP.F32.U32 R3, UR6 ;  /* 0x0000000600037c45 */ /* 0x001fca0008201000 */
[----:B------:R-:W-:Y:S01]  /*8110*/  FMUL R12, R3, UR7 ;  /* 0x00000007030c7c20 */ /* 0x000fe20008400000 */
[----:B------:R-:W-:-:S05]  /*8120*/  IMAD.MOV.U32 R3, RZ, RZ, R17 ;  /* 0x000000ffff037224 */ /* 0x000fca00078e0011 */
[----:B------:R-:W-:Y:S05]  /*8130*/  @!P1 BRA `(.L_x_176) ;  /* 0x0000000000289947 */ /* 0x000fea0003800000 */
[----:B------:R-:W-:Y:S02]  /*8140*/  ULDC UR7, c[0x0][0x634] ;  /* 0x00018d0000077ab9 */ /* 0x000fe40000000800 */
[----:B------:R-:W-:-:S05]  /*8150*/  IADD3 R7, P1, R16, UR7, RZ ;  /* 0x0000000710077c10 */ /* 0x000fca000ff3e0ff */
[----:B------:R-:W-:-:S04]  /*8160*/  IMAD.X R11, RZ, RZ, R17, P1 ;  /* 0x000000ffff0b7224 */ /* 0x000fc800008e0611 */
[----:B------:R-:W-:-:S04]  /*8170*/  IMAD.WIDE.U32 R4, R11, UR8, RZ ;  /* 0x000000080b047c25 */ /* 0x000fc8000f8e00ff */
[----:B------:R-:W-:-:S04]  /*8180*/  IMAD.WIDE.U32 R4, P1, R7, UR9, R4 ;  /* 0x0000000907047c25 */ /* 0x000fc8000f820004 */
[----:B------:R-:W-:-:S04]  /*8190*/  IMAD.WIDE.U32 R6, R7, UR8, RZ ;  /* 0x0000000807067c25 */ /* 0x000fc8000f8e00ff */
[----:B------:R-:W-:Y:S01]  /*81a0*/  IMAD.X R3, RZ, RZ, RZ, P1 ;  /* 0x000000ffff037224 */ /* 0x000fe200008e06ff */
[----:B------:R-:W-:Y:S01]  /*81b0*/  IADD3 RZ, P1, R7, R4, RZ ;  /* 0x0000000407ff7210 */ /* 0x000fe20007f3e0ff */
[----:B------:R-:W-:-:S04]  /*81c0*/  IMAD.MOV.U32 R2, RZ, RZ, R5 ;  /* 0x000000ffff027224 */ /* 0x000fc800078e0005 */
[----:B------:R-:W-:-:S08]  /*81d0*/  IMAD.WIDE.U32.X R2, R11, UR9, R2, P1 ;  /* 0x000000090b027c25 */ /* 0x000fd000088e0402 */
.L_x_176:
[--C-:B------:R-:W-:Y:S01]  /*81e0*/  SHF.R.U64 R19, R2, UR10, R3.reuse ;  /* 0x0000000a02137c19 */ /* 0x100fe20008001203 */
[----:B------:R-:W0:Y:S01]  /*81f0*/  F2I.U32.TRUNC.NTZ R12, R12 ;  /* 0x0000000c000c7305 */ /* 0x000e22000020f000 */
[----:B------:R-:W-:Y:S01]  /*8200*/  SHF.R.U32.HI R2, RZ, UR10, R3 ;  /* 0x0000000aff027c19 */ /* 0x000fe20008011603 */
[----:B------:R-:W-:Y:S01]  /*8210*/  ULDC.64 UR8, c[0x0][0x620] ;  /* 0x0001880000087ab9 */ /* 0x000fe20000000a00 */
[----:B------:R-:W-:Y:S01]  /*8220*/  IADD3 R5, P1, RZ, -R19, RZ ;  /* 0x80000013ff057210 */ /* 0x000fe20007f3e0ff */
[----:B------:R-:W-:Y:S01]  /*8230*/  ULDC.64 UR14, c[0x0][0x640] ;  /* 0x00019000000e7ab9 */ /* 0x000fe20000000a00 */
[----:B-1----:R-:W-:Y:S01]  /*8240*/  I2FP.F32.U32 R4, UR11 ;  /* 0x0000000b00047c45 */ /* 0x002fe20008201000 */
[----:B------:R-:W1:Y:S01]  /*8250*/  LDC R11, c[0x0][0x610] ;  /* 0x00018400ff0b7b82 */ /* 0x000e620000000800 */
[----:B------:R-:W-:Y:S01]  /*8260*/  ULDC UR10, c[0x0][0x658] ;  /* 0x00019600000a7ab9 */ /* 0x000fe20000000800 */
[----:B------:R-:W-:Y:S01]  /*8270*/  IMAD.X R2, RZ, RZ, ~R2, P1 ;  /* 0x000000ffff027224 */ /* 0x000fe200008e0e02 */
[----:B------:R-:W-:Y:S01]  /*8280*/  ISETP.NE.U32.AND P1, PT, RZ, UR14, PT ;  /* 0x0000000eff007c0c */ /* 0x000fe2000bf25070 */
[----:B------:R-:W-:Y:S01]  /*8290*/  FMUL R6, R4, UR12 ;  /* 0x0000000c04067c20 */ /* 0x000fe20008400000 */
[----:B------:R-:W-:Y:S01]  /*82a0*/  ULDC UR12, c[0x0][0x648] ;  /* 0x00019200000c7ab9 */ /* 0x000fe20000000800 */
[----:B------:R-:W-:Y:S01]  /*82b0*/  IMAD R4, R2, UR8, RZ ;  /* 0x0000000802047c24 */ /* 0x000fe2000f8e02ff */
[----:B------:R-:W-:Y:S01]  /*82c0*/  ISETP.NE.AND.EX P1, PT, RZ, UR15, PT, P1 ;  /* 0x0000000fff007c0c */ /* 0x000fe2000bf25310 */
[C---:B------:R-:W-:Y:S01]  /*82d0*/  IMAD.WIDE.U32 R2, R5.reuse, UR8, R16 ;  /* 0x0000000805027c25 */ /* 0x040fe2000f8e0010 */
[----:B0-----:R-:W-:Y:S01]  /*82e0*/  R2UR UR7, R12 ;  /* 0x000000000c0772ca */ /* 0x001fe200000e0000 */
[----:B------:R-:W0:Y:S01]  /*82f0*/  F2I.U32.TRUNC.NTZ R6, R6 ;  /* 0x0000000600067305 */ /* 0x000e22000020f000 */
[----:B------:R-:W-:Y:S01]  /*8300*/  ULDC UR8, c[0x0][0x618] ;  /* 0x0001860000087ab9 */ /* 0x000fe20000000800 */
[----:B------:R-:W-:-:S04]  /*8310*/  IMAD R5, R5, UR9, R4 ;  /* 0x0000000905057c24 */ /* 0x000fc8000f8e0204 */
[----:B------:R-:W-:-:S05]  /*8320*/  IMAD.IADD R3, R3, 0x1, R5 ;  /* 0x0000000103037824 */ /* 0x000fca00078e0205 */
[--C-:B------:R-:W-:Y:S02]  /*8330*/  SHF.R.U64 R12, R2, UR8, R3.reuse ;  /* 0x00000008020c7c19 */ /* 0x100fe40008001203 */
[----:B------:R-:W-:Y:S01]  /*8340*/  SHF.R.U32.HI R3, RZ, UR8, R3 ;  /* 0x00000008ff037c19 */ /* 0x000fe20008011603 */
[----:B------:R-:W-:Y:S01]  /*8350*/  ULDC UR8, c[0x0][0x608] ;  /* 0x0001820000087ab9 */ /* 0x000fe20000000800 */
[----:B0-----:R-:W-:Y:S02]  /*8360*/  R2UR UR9, R6 ;  /* 0x00000000060972ca */ /* 0x001fe400000e0000 */
[--C-:B------:R-:W-:Y:S02]  /*8370*/  SHF.R.U64 R14, R12, UR8, R3.reuse ;  /* 0x000000080c0e7c19 */ /* 0x100fe40008001203 */
[----:B------:R-:W-:Y:S01]  /*8380*/  SHF.R.U32.HI R3, RZ, UR8, R3 ;  /* 0x00000008ff037c19 */ /* 0x000fe20008011603 */
[----:B------:R-:W-:-:S03]  /*8390*/  UIADD3 UR8, -UR7, URZ, URZ ;  /* 0x0000003f07087290 */ /* 0x000fc6000fffe13f */
[--C-:B------:R-:W-:Y:S01]  /*83a0*/  SHF.R.U64 R18, R14, UR10, R3.reuse ;  /* 0x0000000a0e127c19 */ /* 0x100fe20008001203 */
[----:B------:R-:W-:Y:S01]  /*83b0*/  ULDC UR7, c[0x0][0x144] ;  /* 0x0000510000077ab9 */ /* 0x000fe20000000800 */
[----:B------:R-:W-:-:S03]  /*83c0*/  SHF.R.U32.HI R3, RZ, UR10, R3 ;  /* 0x0000000aff037c19 */ /* 0x000fc60008011603 */
[----:B------:R-:W-:Y:S01]  /*83d0*/  IMAD.MOV.U32 R2, RZ, RZ, R18 ;  /* 0x000000ffff027224 */ /* 0x000fe200078e0012 */
[----:B------:R-:W-:Y:S06]  /*83e0*/  @!P1 BRA `(.L_x_177) ;  /* 0x0000000000289947 */ /* 0x000fec0003800000 */
        /* <DEDUP_REMOVED lines=10> */
.L_x_177:
[----:B------:R-:W-:Y:S01]  /*8490*/  UISETP.NE.AND UP0, UPT, UR61, URZ, UPT ;  /* 0x0000003f3d00728c */ /* 0x000fe2000bf05270 */
[----:B------:R-:W-:Y:S01]  /*84a0*/  R2UR UR10, R10 ;  /* 0x000000000a0a72ca */ /* 0x000fe200000e0000 */
[----:B------:R-:W-:Y:S01]  /*84b0*/  UIADD3 UR9, -UR9, URZ, URZ ;  /* 0x0000003f09097290 */ /* 0x000fe2000fffe13f */
[----:B------:R-:W-:Y:S01]  /*84c0*/  SHF.R.U64 R3, R2, UR12, R3 ;  /* 0x0000000c02037c19 */ /* 0x000fe20008001203 */
[----:B------:R-:W-:Y:S01]  /*84d0*/  UIMAD UR6, UR7, UR8, UR6 ;  /* 0x00000008070672a4 */ /* 0x000fe2000f8e0206 */
[----:B------:R-:W-:Y:S02]  /*84e0*/  LOP3.LUT R2, R14, UR53, RZ, 0xc0, !PT ;  /* 0x000000350e027c12 */ /* 0x000fe4000f8ec0ff */
[----:B------:R-:W-:Y:S01]  /*84f0*/  ULDC UR7, c[0x0][0x148] ;  /* 0x0000520000077ab9 */ /* 0x000fe20000000800 */
[----:B------:R-:W-:Y:S01]  /*8500*/  IMAD.MOV R5, RZ, RZ, -R3 ;  /* 0x000000ffff057224 */ /* 0x000fe200078e0a03 */
[----:B------:R-:W-:Y:S01]  /*8510*/  PLOP3.LUT P1, PT, PT, PT, UP0, 0x80, 0x0 ;  /* 0x000000000000781c */ /* 0x000fe20003f2f008 */
[----:B------:R-:W-:Y:S01]  /*8520*/  IMAD R4, R3, UR45, R2 ;  /* 0x0000002d03047c24 */ /* 0x000fe2000f8e0202 */
[----:B------:R-:W-:-:S03]  /*8530*/  @UP0 UIMAD UR6, UR7, UR9, UR11 ;  /* 0x00000009070602a4 */ /* 0x000fc6000f8e020b */
[----:B------:R-:W-:Y:S01]  /*8540*/  ULDC UR7, c[0x0][0x638] ;  /* 0x00018e0000077ab9 */ /* 0x000fe20000000800 */
[----:B------:R-:W-:Y:S01]  /*8550*/  LOP3.LUT R3, R12, UR10, RZ, 0xc0, !PT ;  /* 0x0000000a0c037c12 */ /* 0x000fe2000f8ec0ff */
[----:B------:R-:W-:Y:S02]  /*8560*/  IMAD R2, R5, UR7, R18 ;  /* 0x0000000705027c24 */ /* 0x000fe4000f8e0212 */
[----:B-1----:R-:W-:Y:S01]  /*8570*/  IMAD R11, R4, R11, UR6 ;  /* 0x00000006040b7e24 */ /* 0x002fe2000f8e020b */
[----:B------:R-:W-:Y:S01]  /*8580*/  ULDC UR6, c[0x0][0x600] ;  /* 0x0001800000067ab9 */ /* 0x000fe20000000800 */
[----:B------:R-:W-:Y:S02]  /*8590*/  IMAD.MOV.U32 R4, RZ, RZ, 0x1 ;  /* 0x00000001ff047424 */ /* 0x000fe400078e00ff */
[----:B------:R-:W-:-:S03]  /*85a0*/  IMAD R18, R2, UR6, R3 ;  /* 0x0000000602127c24 */ /* 0x000fc6000f8e0203 */
[----:B------:R-:W-:Y:S02]  /*85b0*/  PRMT R3, R4, 0x7610, R3 ;  /* 0x0000761004037816 */ /* 0x000fe40000000003 */
[----:B------:R-:W-:Y:S02]  /*85c0*/  SEL R2, R18, R11, !P1 ;  /* 0x0000000b12027207 */ /* 0x000fe40004800000 */
[----:B------:R-:W-:-:S07]  /*85d0*/  SEL R18, R11, R18, !P1 ;  /* 0x000000120b127207 */ /* 0x000fce0004800000 */
.L_x_175:
[----:B------:R-:W-:Y:S05]  /*85e0*/  BSYNC B1 ;  /* 0x0000000000017941 */ /* 0x000fea0003800000 */
.L_x_174:
[----:B------:R-:W-:-:S13]  /*85f0*/  LOP3.LUT P1, RZ, R3, 0xff, RZ, 0xc0, !PT ;  /* 0x000000ff03ff7812 */ /* 0x000fda000782c0ff */
[----:B------:R-:W-:Y:S05]  /*8600*/  @P1 BRA `(.L_x_178) ;  /* 0xfffffff000901947 */ /* 0x000fea000383ffff */
[----:B------:R-:W-:Y:S05]  /*8610*/  BSYNC B0 ;  /* 0x0000000000007941 */ /* 0x000fea0003800000 */
.L_x_166:
[----:B------:R-:W-:-:S03]  /*8620*/  UMOV UR6, 0xffffffff ;  /* 0xffffffff00067882 */ /* 0x000fc60000000000 */
[----:B------:R-:W-:Y:S05]  /*8630*/  BRA.DIV UR6, `(.L_x_179) ;  /* 0x0000000206fc7947 */ /* 0x000fea000b800000 */
[----:B------:R-:W-:-:S13]  /*8640*/  ELECT P6, URZ, PT ;  /* 0x00000000003f782f */ /* 0x000fda00038c0000 */
.L_x_193:
[----:B------:R-:W-:Y:S04]  /*8650*/  BSSY B0, `(.L_x_180) ;  /* 0x000001a000007945 */ /* 0x000fe80003800000 */
[----:B------:R-:W-:Y:S05]  /*8660*/  @!P6 BRA `(.L_x_181) ;  /* 0x000000000060e947 */ /* 0x000fea0003800000 */
[----:B------:R-:W-:-:S04]  /*8670*/  ULOP3.LUT UR6, UR38, 0x2, URZ, 0xfc, !UPT ;  /* 0x0000000226067892 */ /* 0x000fc8000f8efc3f */
[----:B------:R-:W-:-:S06]  /*8680*/  UISETP.NE.AND UP0, UPT, UR6, 0x3, UPT ;  /* 0x000000030600788c */ /* 0x000fcc000bf05270 */
[----:B------:R-:W-:-:S13]  /*8690*/  PLOP3.LUT P0, PT, PT, PT, UP0, 0x80, 0x0 ;  /* 0x000000000000781c */ /* 0x000fda0003f0f008 */
[----:B------:R-:W-:Y:S05]  /*86a0*/  @!P0 BRA `(.L_x_182) ;  /* 0x0000000000048947 */ /* 0x000fea0003800000 */
[----:B------:R-:W-:Y:S01]  /*86b0*/  BPT.TRAP 0x1 ;  /* 0x000000040000795c */ /* 0x000fe20000300000 */
.L_x_182:
[----:B------:R-:W0:Y:S01]  /*86c0*/  S2R R3, SR_CgaCtaId ;  /* 0x0000000000037919 */ /* 0x000e220000008800 */
[----:B------:R-:W-:-:S04]  /*86d0*/  MOV R2, 0x400 ;  /* 0x0000040000027802 */ /* 0x000fc80000000f00 */
[----:B0-----:R-:W-:Y:S02]  /*86e0*/  LEA R3, R3, R2, 0x18 ;  /* 0x0000000203037211 */ /* 0x001fe400078ec0ff */
[----:B------:R-:W-:-:S03]  /*86f0*/  SHF.L.U32 R2, R0, 0x1f, RZ ;  /* 0x0000001f00027819 */ /* 0x000fc600000006ff */
[----:B------:R-:W-:-:S04]  /*8700*/  VIADD R3, R3, 0x10 ;  /* 0x0000001003037836 */ /* 0x000fc80000000000 */
[C---:B------:R-:W-:Y:S02]  /*8710*/  IMAD R7, R8.reuse, 0x8, R3 ;  /* 0x0000000808077824 */ /* 0x040fe400078e0203 */
[----:B------:R-:W-:Y:S02]  /*8720*/  VIADD R8, R8, 0x1 ;  /* 0x0000000108087836 */ /* 0x000fe40000000000 */
[----:B------:R-:W0:Y:S03]  /*8730*/  SYNCS.PHASECHK.TRANS64.TRYWAIT P0, [R7+URZ], R2 ;  /* 0x00000002070075a7 */ /* 0x000e26000800017f */
[----:B------:R-:W-:-:S04]  /*8740*/  ISETP.NE.AND P1, PT, R8, 0x2, PT ;  /* 0x000000020800780c */ /* 0x000fc80003f25270 */
[----:B------:R-:W-:Y:S02]  /*8750*/  SEL R5, RZ, 0x1, P1 ;  /* 0x00000001ff057807 */ /* 0x000fe40000800000 */
[----:B------:R-:W-:Y:S02]  /*8760*/  SEL R8, R8, RZ, P1 ;  /* 0x000000ff08087207 */ /* 0x000fe40000800000 */
[----:B------:R-:W-:Y:S01]  /*8770*/  LOP3.LUT R0, R0, R5, RZ, 0x3c, !PT ;  /* 0x0000000500007212 */ /* 0x000fe200078e3cff */
[----:B0-----:R-:W-:Y:S06]  /*8780*/  @!P0 BRA `(.L_x_183) ;  /* 0x0000000000c88947 */ /* 0x001fec0003800000 */
.L_x_194:
[----:B------:R-:W-:Y:S01]  /*8790*/  IMAD R3, R8, 0x8, R3 ;  /* 0x0000000808037824 */ /* 0x000fe200078e0203 */
[----:B------:R-:W-:-:S07]  /*87a0*/  SHF.L.U32 R0, R0, 0x1f, RZ ;  /* 0x0000001f00007819 */ /* 0x000fce00000006ff */
.L_x_184:
[----:B-1----:R1:W3:Y:S02]  /*87b0*/  SYNCS.PHASECHK.TRANS64.TRYWAIT P0, [R3+URZ], R0 ;  /* 0x00000000030075a7 */ /* 0x0022e4000800017f */
[----:B---3--:R-:W-:Y:S05]  /*87c0*/  @!P0 NANOSLEEP.SYNCS 0x989680 ;  /* 0x009896800000895d */ /* 0x008fea0003900000 */
[----:B------:R-:W3:Y:S02]  /*87d0*/  @!P0 SYNCS.PHASECHK.TRANS64 P0, [R3+URZ], R0 ;  /* 0x00000000030085a7 */ /* 0x000ee4000800007f */
[----:B---3--:R-:W-:Y:S05]  /*87e0*/  @!P0 BRA `(.L_x_184) ;  /* 0xfffffffc00f08947 */ /* 0x008fea000383ffff */
.L_x_181:
[----:B------:R-:W-:Y:S05]  /*87f0*/  BSYNC B0 ;  /* 0x0000000000007941 */ /* 0x000fea0003800000 */
.L_x_180:
[----:B------:R-:W-:Y:S05]  /*8800*/  EXIT ;  /* 0x000000000000794d */ /* 0x000fea0003800000 */
.L_x_18:
[----:B0-----:R0:W1:Y:S02]  /*8810*/  SYNCS.PHASECHK.TRANS64.TRYWAIT P0, [R98+URZ+-0x8], R3 ;  /* 0xfffff803620075a7 */ /* 0x001064000800017f */
[----:B-1----:R-:W-:Y:S05]  /*8820*/  @!P0 NANOSLEEP.SYNCS 0x989680 ;  /* 0x009896800000895d */ /* 0x002fea0003900000 */
[----:B------:R-:W1:Y:S02]  /*8830*/  @!P0 SYNCS.PHASECHK.TRANS64 P0, [R98+URZ+-0x8], R3 ;  /* 0xfffff803620085a7 */ /* 0x000e64000800007f */
[----:B-1----:R-:W-:Y:S05]  /*8840*/  @!P0 BRA `(.L_x_18) ;  /* 0xfffffffc00f08947 */ /* 0x002fea000383ffff */
[----:B------:R-:W-:Y:S05]  /*8850*/  BRA `(.L_x_185) ;  /* 0xffffff9000087947 */ /* 0x000fea000383ffff */
.L_x_23:
[----:B-1----:R1:W2:Y:S02]  /*8860*/  SYNCS.PHASECHK.TRANS64.TRYWAIT P1, [R3+URZ], R0 ;  /* 0x00000000030075a7 */ /* 0x0022a4000802017f */
[----:B--2---:R-:W-:Y:S05]  /*8870*/  @!P1 NANOSLEEP.SYNCS 0x989680 ;  /* 0x009896800000995d */ /* 0x004fea0003900000 */
[----:B------:R-:W2:Y:S02]  /*8880*/  @!P1 SYNCS.PHASECHK.TRANS64 P1, [R3+URZ], R0 ;  /* 0x00000000030095a7 */ /* 0x000ea4000802007f */
[----:B--2---:R-:W-:Y:S05]  /*8890*/  @!P1 BRA `(.L_x_23) ;  /* 0xfffffffc00f09947 */ /* 0x004fea000383ffff */
[----:B------:R-:W-:Y:S05]  /*88a0*/  BRA `(.L_x_22) ;  /* 0xffffff9000807947 */ /* 0x000fea000383ffff */
.L_x_28:
[----:B-1----:R-:W-:-:S04]  /*88b0*/  IMAD.U32 R5, RZ, RZ, UR7 ;  /* 0x00000007ff057e24 */ /* 0x002fc8000f8e00ff */
[----:B------:R1:W2:Y:S03]  /*88c0*/  SYNCS.PHASECHK.TRANS64.TRYWAIT P1, [R5+URZ], R4 ;  /* 0x00000004050075a7 */ /* 0x0002a6000802017f */
[----:B--2---:R-:W-:Y:S05]  /*88d0*/  @!P1 NANOSLEEP.SYNCS 0x989680 ;  /* 0x009896800000995d */ /* 0x004fea0003900000 */
[----:B------:R-:W2:Y:S02]  /*88e0*/  @!P1 SYNCS.PHASECHK.TRANS64 P1, [R5+URZ], R4 ;  /* 0x00000004050095a7 */ /* 0x000ea4000802007f */
[----:B--2---:R-:W-:Y:S05]  /*88f0*/  @!P1 BRA `(.L_x_28) ;  /* 0xfffffffc00ec9947 */ /* 0x004fea000383ffff */
[----:B------:R-:W-:Y:S05]  /*8900*/  BRA `(.L_x_27) ;  /* 0xffffff9800a07947 */ /* 0x000fea000383ffff */
.L_x_34:
[----:B0-----:R0:W1:Y:S02]  /*8910*/  SYNCS.PHASECHK.TRANS64.TRYWAIT P0, [R98+URZ+0x8], R3 ;  /* 0x00000803620075a7 */ /* 0x001064000800017f */
[----:B-1----:R-:W-:Y:S05]  /*8920*/  @!P0 NANOSLEEP.SYNCS 0x989680 ;  /* 0x009896800000895d */ /* 0x002fea0003900000 */
[----:B------:R-:W1:Y:S02]  /*8930*/  @!P0 SYNCS.PHASECHK.TRANS64 P0, [R98+URZ+0x8], R3 ;  /* 0x00000803620085a7 */ /* 0x000e64000800007f */
[----:B-1----:R-:W-:Y:S05]  /*8940*/  @!P0 BRA `(.L_x_34) ;  /* 0xfffffffc00f08947 */ /* 0x002fea000383ffff */
[----:B------:R-:W-:Y:S05]  /*8950*/  BRA `(.L_x_186) ;  /* 0xffffffa4000c7947 */ /* 0x000fea000383ffff */
.L_x_167:
[----:B------:R-:W-:Y:S01]  /*8960*/  BSSY B1, `(.L_x_187) ;  /* 0x0000006000017945 */ /* 0x000fe20003800000 */
[----:B------:R-:W-:-:S07]  /*8970*/  IMAD.MOV.U32 R15, RZ, RZ, -0x1 ;  /* 0xffffffffff0f7424 */ /* 0x000fce00078e00ff */
[----:B--2--5:R-:W-:Y:S05]  /*8980*/  WARPSYNC.COLLECTIVE R15, `(.L_x_188) ;  /* 0x000000000f0c7348 */ /* 0x024fea0003c00000 */
[----:B------:R-:W-:Y:S02]  /*8990*/  ELECT P6, UR62, PT ;  /* 0x00000000003e782f */ /* 0x000fe400038c0000 */
[----:B------:R-:W-:Y:S01]  /*89a0*/  MOV R14, UR62 ;  /* 0x0000003e000e7c02 */ /* 0x000fe20008000f00 */
[----:B--2--5:R-:W-:Y:S10]  /*89b0*/  ENDCOLLECTIVE ;  /* 0x000000000000791b */ /* 0x024ff40003800000 */
.L_x_188:
[----:B------:R-:W-:Y:S05]  /*89c0*/  BSYNC B1 ;  /* 0x0000000000017941 */ /* 0x000fea0003800000 */
.L_x_187:
[----:B------:R-:W-:Y:S05]  /*89d0*/  BRA `(.L_x_189) ;  /* 0xffffffec00a87947 */ /* 0x000fea000383ffff */
.L_x_170:
[----:B-1----:R1:W3:Y:S02]  /*89e0*/  SYNCS.PHASECHK.TRANS64.TRYWAIT P1, [R7+URZ+0x10], R4 ;  /* 0x00001004070075a7 */ /* 0x0022e4000802017f */
[----:B---3--:R-:W-:Y:S05]  /*89f0*/  @!P1 NANOSLEEP.SYNCS 0x989680 ;  /* 0x009896800000995d */ /* 0x008fea0003900000 */
[----:B------:R-:W3:Y:S02]  /*8a00*/  @!P1 SYNCS.PHASECHK.TRANS64 P1, [R7+URZ+0x10], R4 ;  /* 0x00001004070095a7 */ /* 0x000ee4000802007f */
[----:B---3--:R-:W-:Y:S05]  /*8a10*/  @!P1 BRA `(.L_x_170) ;  /* 0xfffffffc00f09947 */ /* 0x008fea000383ffff */
[----:B------:R-:W-:Y:S05]  /*8a20*/  BRA `(.L_x_190) ;  /* 0xffffffec00e07947 */ /* 0x000fea000383ffff */
.L_x_179:
[----:B------:R-:W-:Y:S01]  /*8a30*/  BSSY B0, `(.L_x_191) ;  /* 0x0000006000007945 */ /* 0x000fe20003800000 */
[----:B------:R-:W-:-:S07]  /*8a40*/  IMAD.MOV.U32 R15, RZ, RZ, -0x1 ;  /* 0xffffffffff0f7424 */ /* 0x000fce00078e00ff */
[----:B--2--5:R-:W-:Y:S05]  /*8a50*/  WARPSYNC.COLLECTIVE R15, `(.L_x_192) ;  /* 0x000000000f0c7348 */ /* 0x024fea0003c00000 */
[----:B------:R-:W-:Y:S02]  /*8a60*/  ELECT P6, UR62, PT ;  /* 0x00000000003e782f */ /* 0x000fe400038c0000 */
[----:B------:R-:W-:Y:S01]  /*8a70*/  MOV R14, UR62 ;  /* 0x0000003e000e7c02 */ /* 0x000fe20008000f00 */
[----:B--2--5:R-:W-:Y:S10]  /*8a80*/  ENDCOLLECTIVE ;  /* 0x000000000000791b */ /* 0x024ff40003800000 */
.L_x_192:
[----:B------:R-:W-:Y:S05]  /*8a90*/  BSYNC B0 ;  /* 0x0000000000007941 */ /* 0x000fea0003800000 */
.L_x_191:
[----:B------:R-:W-:Y:S05]  /*8aa0*/  BRA `(.L_x_193) ;  /* 0xfffffff800e87947 */ /* 0x000fea000383ffff */
.L_x_183:
[----:B0-----:R0:W1:Y:S02]  /*8ab0*/  SYNCS.PHASECHK.TRANS64.TRYWAIT P0, [R7+URZ], R2 ;  /* 0x00000002070075a7 */ /* 0x001064000800017f */
[----:B-1----:R-:W-:Y:S05]  /*8ac0*/  @!P0 NANOSLEEP.SYNCS 0x989680 ;  /* 0x009896800000895d */ /* 0x002fea0003900000 */
[----:B------:R-:W1:Y:S02]  /*8ad0*/  @!P0 SYNCS.PHASECHK.TRANS64 P0, [R7+URZ], R2 ;  /* 0x00000002070085a7 */ /* 0x000e64000800007f */
[----:B-1----:R-:W-:Y:S05]  /*8ae0*/  @!P0 BRA `(.L_x_183) ;  /* 0xfffffffc00f08947 */ /* 0x002fea000383ffff */
[----:B------:R-:W-:Y:S05]  /*8af0*/  BRA `(.L_x_194) ;  /* 0xfffffffc00247947 */ /* 0x000fea000383ffff */
.L_x_195:
[----:B------:R-:W-:-:S00]  /*8b00*/  BRA `(.L_x_195) ;  /* 0xfffffffc00fc7947 */ /* 0x000fc0000383ffff */
[----:B------:R-:W-:-:S00]  /*8b10*/  NOP ;  /* 0x0000000000007918 */ /* 0x000fc00000000000 */
        /* <DEDUP_REMOVED lines=14> */
.L_x_196:


//--------------------- .nv.global.init           --------------------------
	.section	.nv.global.init,"aw",@progbits
.nv.global.init:
	.type		$str$22,@object
	.size		$str$22,($str$23 - $str$22)
$str$22:
        /*0000*/ 	.byte	0x6b, 0x5f, 0x74, 0x69, 0x6c, 0x65, 0x5f, 0x63, 0x6f, 0x75, 0x6e, 0x74, 0x20, 0x3e, 0x3d, 0x20
        /*0010*/ 	.byte	0x31, 0x00
	.type		$str$23,@object
	.size		$str$23,(__unnamed_1 - $str$23)
$str$23:
        /*0012*/ 	.byte	0x2f, 0x74, 0x6d, 0x70, 0x2f, 0x63, 0x75, 0x74, 0x6c, 0x61, 0x73, 0x73, 0x5f, 0x73, 0x77, 0x65
        /*0022*/ 	.byte	0x65, 0x70, 0x5f, 0x73, 0x72, 0x63, 0x2f, 0x69, 0x6e, 0x63, 0x6c, 0x75, 0x64, 0x65, 0x2f, 0x63
        /*0032*/ 	.byte	0x75, 0x74, 0x6c, 0x61, 0x73, 0x73, 0x2f, 0x67, 0x65, 0x6d, 0x6d, 0x2f, 0x63, 0x6f, 0x6c, 0x6c
        /*0042*/ 	.byte	0x65, 0x63, 0x74, 0x69, 0x76, 0x65, 0x2f, 0x73, 0x6d, 0x39, 0x30, 0x5f, 0x6d, 0x6d, 0x61, 0x5f
        /*0052*/ 	.byte	0x74, 0x6d, 0x61, 0x5f, 0x67, 0x6d, 0x6d, 0x61, 0x5f, 0x73, 0x73, 0x5f, 0x77, 0x61, 0x72, 0x70
        /*0062*/ 	.byte	0x73, 0x70, 0x65, 0x63, 0x69, 0x61, 0x6c, 0x69, 0x7a, 0x65, 0x64, 0x2e, 0x68, 0x70, 0x70, 0x00
	.type		__unnamed_1,@object
	.size		__unnamed_1,(.L_0 - __unnamed_1)
__unnamed_1:
        /*0072*/ 	.byte	0x76, 0x6f, 0x69, 0x64, 0x20, 0x63, 0x75, 0x74, 0x6c, 0x61, 0x73, 0x73, 0x3a, 0x3a, 0x67, 0x65
        /* <DEDUP_REMOVED lines=178> */
.L_0:


//--------------------- .nv.shared._ZN7cutlass13device_kernelINS_4gemm6kernel13GemmUniversalIN4cute5tupleIJiiiiEEENS1_10collective13CollectiveMmaINS1_34MainloopSm90TmaGmmaWarpSpecializedILi2ENS5_IJNS4_1CILi2EEENSA_ILi4EEENSA_ILi1EEEEEENS1_32KernelTmaWarpSpecializedPingpongEEENS5_IJNSA_ILi64EEENSA_ILi128EEESI_EEENS_10tfloat32_tENS5_IJlSD_lEEESK_SL_NS4_8TiledMMAINS4_8MMA_AtomIJNS4_4SM904GMMA30MMA_64x128x8_F32TF32TF32_SS_TNILNSP_7ScaleInE1ELSR_1EEEEEENS4_6LayoutINS5_IJSD_SD_SD_EEENS5_IJNSA_ILi0EEESW_SW_EEEEENS5_IJNS4_10UnderscoreESZ_SZ_EEEEENS4_23SM90_TMA_LOAD_MULTICASTENS4_14ComposedLayoutINS4_7SwizzleILi3ELi4ELi3EEENS4_18smem_ptr_flag_bitsILi32EEENSU_INS5_IJNSA_ILi8EEENSA_ILi32EEEEEENS5_IJS19_SD_EEEEEEEvNS4_8identityES12_S1D_vS1E_EENS_8epilogue10collective6detail29Sm90TmaWarpSpecializedAdapterINS1H_15DefaultEpilogueISK_SL_SL_NS1G_6thread17LinearCombinationISK_Li1EffLNS1L_9ScaleType4KindE0ELNS_15FloatRoundStyleE2ESK_EENS1_15EpilogueDefaultEEEEEvvEEEEvNT_6ParamsE --------------------------
	.section	.nv.shared._ZN7cutlass13device_kernelINS_4gemm6kernel13GemmUniversalIN4cute5tupleIJiiiiEEENS1_10collective13CollectiveMmaINS1_34MainloopSm90TmaGmmaWarpSpecializedILi2ENS5_IJNS4_1CILi2EEENSA_ILi4EEENSA_ILi1EEEEEENS1_32KernelTmaWarpSpecializedPingpongEEENS5_IJNSA_ILi64EEENSA_ILi128EEESI_EEENS_10tfloat32_tENS5_IJlSD_lEEESK_SL_NS4_8TiledMMAINS4_8MMA_AtomIJNS4_4SM904GMMA30MMA_64x128x8_F32TF32TF32_SS_TNILNSP_7ScaleInE1ELSR_1EEEEEENS4_6LayoutINS5_IJSD_SD_SD_EEENS5_IJNSA_ILi0EEESW_SW_EEEEENS5_IJNS4_10UnderscoreESZ_SZ_EEEEENS4_23SM90_TMA_LOAD_MULTICASTENS4_14ComposedLayoutINS4_7SwizzleILi3ELi4ELi3EEENS4_18smem_ptr_flag_bitsILi32EEENSU_INS5_IJNSA_ILi8EEENSA_ILi32EEEEEENS5_IJS19_SD_EEEEEEEvNS4_8identityES12_S1D_vS1E_EENS_8epilogue10collective6detail29Sm90TmaWarpSpecializedAdapterINS1H_15DefaultEpilogueISK_SL_SL_NS1G_6thread17LinearCombinationISK_Li1EffLNS1L_9ScaleType4KindE0ELNS_15FloatRoundStyleE2ESK_EENS1_15EpilogueDefaultEEEEEvvEEEEvNT_6ParamsE,"aw",@nobits
	.sectionflags	@""
	.align	16
	.zero		1024


//--------------------- .nv.shared.reserved.0     --------------------------
	.section	.nv.shared.reserved.0,"aw",@nobits
	.weak		__nv_reservedSMEM_offset_0_alias
	.size		__nv_reservedSMEM_offset_0_alias, 0, 0
	.other		__nv_reservedSMEM_offset_0_alias,@"STO_CUDA_RESERVED_SHARED STV_DEFAULT"
__nv_reservedSMEM_offset_0_alias:
	.zero		0


//--------------------- .nv.global                --------------------------
	.section	.nv.global,"aw",@nobits
.nv.global:
	.type		_ZN40_INTERNAL_fc185e47_4_k_cu_8aab69e9_199924cute1_E,@object
	.size		_ZN40_INTERNAL_fc185e47_4_k_cu_8aab69e9_199924cute1_E,(_ZN40_INTERNAL_fc185e47_4_k_cu_8aab69e9_199924cuda3std3__45__cpo6cbeginE - _ZN40_INTERNAL_fc185e47_4_k_cu_8aab69e9_199924cute1_E)
_ZN40_INTERNAL_fc185e47_4_k_cu_8aab69e9_199924cute1_E:
	.zero		1
	.type		_ZN40_INTERNAL_fc185e47_4_k_cu_8aab69e9_199924cuda3std3__45__cpo6cbeginE,@object
	.size		_ZN40_INTERNAL_fc185e47_4_k_cu_8aab69e9_199924cuda3std3__45__cpo6cbeginE,(_ZN40_INTERNAL_fc185e47_4_k_cu_8aab69e9_199924cuda3std3__48in_placeE - _ZN40_INTERNAL_fc185e47_4_k_cu_8aab69e9_199924cuda3std3__45__cpo6cbeginE)
_ZN40_INTERNAL_fc185e47_4_k_cu_8aab69e9_199924cuda3std3__45__cpo6cbeginE:
	.zero		1
	.type		_ZN40_INTERNAL_fc185e47_4_k_cu_8aab69e9_199924cuda3std3__48in_placeE,@object
	.size		_ZN40_INTERNAL_fc185e47_4_k_cu_8aab69e9_199924cuda3std3__48in_placeE,(_ZN40_INTERNAL_fc185e47_4_k_cu_8aab69e9_199924cuda3std6ranges3__45__cpo9iter_moveE - _ZN40_INTERNAL_fc185e47_4_k_cu_8aab69e9_199924cuda3std3__48in_placeE)
_ZN40_INTERNAL_fc185e47_4_k_cu_8aab69e9_199924cuda3std3__48in_placeE:
	.zero		1
	.type		_ZN40_INTERNAL_fc185e47_4_k_cu_8aab69e9_199924cuda3std6ranges3__45__cpo9iter_moveE,@object
	.size		_ZN40_INTERNAL_fc185e47_4_k_cu_8aab69e9_199924cuda3std6ranges3__45__cpo9iter_moveE,(_ZN40_INTERNAL_fc185e47_4_k_cu_8aab69e9_199924cuda3std3__45__cpo5beginE - _ZN40_INTERNAL_fc185e47_4_k_cu_8aab69e9_199924cuda3std6ranges3__45__cpo9iter_moveE)
_ZN40_INTERNAL_fc185e47_4_k_cu_8aab69e9_199924cuda3std6ranges3__45__cpo9iter_moveE:
	.zero		1
	.type		_ZN40_INTERNAL_fc185e47_4_k_cu_8aab69e9_199924cuda3std3__45__cpo5beginE,@object
	.size		_ZN40_INTERNAL_fc185e47_4_k_cu_8aab69e9_199924cuda3std3__45__cpo5beginE,(_ZN40_INTERNAL_fc185e47_4_k_cu_8aab69e9_199924cuda3std3__442_GLOBAL__N__fc185e47_4_k_cu_8aab69e9_199926ignoreE - _ZN40_INTERNAL_fc185e47_4_k_cu_8aab69e9_199924cuda3std3__45__cpo5beginE)
_ZN40_INTERNAL_fc185e47_4_k_cu_8aab69e9_199924cuda3std3__45__cpo5beginE:
	.zero		1
	.type		_ZN40_INTERNAL_fc185e47_4_k_cu_8aab69e9_199924cuda3std3__442_GLOBAL__N__fc185e47_4_k_cu_8aab69e9_199926ignoreE,@object
	.size		_ZN40_INTERNAL_fc185e47_4_k_cu_8aab69e9_199924cuda3std3__442_GLOBAL__N__fc185e47_4_k_cu_8aab69e9_199926ignoreE,(_ZN40_INTERNAL_fc185e47_4_k_cu_8aab69e9_199924cute7productE - _ZN40_INTERNAL_fc185e47_4_k_cu_8aab69e9_199924cuda3std3__442_GLOBAL__N__fc185e47_4_k_cu_8aab69e9_199926ignoreE)
_ZN40_INTERNAL_fc185e47_4_k_cu_8aab69e9_199924cuda3std3__442_GLOBAL__N__fc185e47_4_k_cu_8aab69e9_199926ignoreE:
	.zero		1
	.type		_ZN40_INTERNAL_fc185e47_4_k_cu_8aab69e9_199924cute7productE,@object
	.size		_ZN40_INTERNAL_fc185e47_4_k_cu_8aab69e9_199924cute7productE,(_ZN40_INTERNAL_fc185e47_4_k_cu_8aab69e9_199924cuda3std3__45__cpo3endE - _ZN40_INTERNAL_fc185e47_4_k_cu_8aab69e9_199924cute7productE)
_ZN40_INTERNAL_fc185e47_4_k_cu_8aab69e9_199924cute7productE:
	.zero		1
	.type		_ZN40_INTERNAL_fc185e47_4_k_cu_8aab69e9_199924cuda3std3__45__cpo3endE,@object
	.size		_ZN40_INTERNAL_fc185e47_4_k_cu_8aab69e9_199924cuda3std3__45__cpo3endE,(_ZN40_INTERNAL_fc185e47_4_k_cu_8aab69e9_199924cuda3std3__419piecewise_constructE - _ZN40_INTERNAL_fc185e47_4_k_cu_8aab69e9_199924cuda3std3__45__cpo3endE)
_ZN40_INTERNAL_fc185e47_4_k_cu_8aab69e9_199924cuda3std3__45__cpo3endE:
	.zero		1
	.type		_ZN40_INTERNAL_fc185e47_4_k_cu_8aab69e9_199924cuda3std3__419piecewise_constructE,@object
	.size		_ZN40_INTERNAL_fc185e47_4_k_cu_8aab69e9_199924cuda3std3__419piecewise_constructE,(_ZN40_INTERNAL_fc185e47_4_k_cu_8aab69e9_199924cuda3std3__45__cpo4cendE - _ZN40_INTERNAL_fc185e47_4_k_cu_8aab69e9_199924cuda3std3__419piecewise_constructE)
_ZN40_INTERNAL_fc185e47_4_k_cu_8aab69e9_199924cuda3std3__419piecewise_constructE:
	.zero		1
	.type		_ZN40_INTERNAL_fc185e47_4_k_cu_8aab69e9_199924cuda3std3__45__cpo4cendE,@object
	.size		_ZN40_INTERNAL_fc185e47_4_k_cu_8aab69e9_199924cuda3std3__45__cpo4cendE,(_ZN40_INTERNAL_fc185e47_4_k_cu_8aab69e9_199924cuda3std6ranges3__45__cpo4swapE - _ZN40_INTERNAL_fc185e47_4_k_cu_8aab69e9_199924cuda3std3__45__cpo4cendE)
_ZN40_INTERNAL_fc185e47_4_k_cu_8aab69e9_199924cuda3std3__45__cpo4cendE:
	.zero		1
	.type		_ZN40_INTERNAL_fc185e47_4_k_cu_8aab69e9_199924cuda3std6ranges3__45__cpo4swapE,@object
	.size		_ZN40_INTERNAL_fc185e47_4_k_cu_8aab69e9_199924cuda3std6ranges3__45__cpo4swapE,(.L_8 - _ZN40_INTERNAL_fc185e47_4_k_cu_8aab69e9_199924cuda3std6ranges3__45__cpo4swapE)
_ZN40_INTERNAL_fc185e47_4_k_cu_8aab69e9_199924cuda3std6ranges3__45__cpo4swapE:
	.zero		1
.L_8:


//--------------------- .nv.constant0._ZN7cutlass13device_kernelINS_4gemm6kernel13GemmUniversalIN4cute5tupleIJiiiiEEENS1_10collective13CollectiveMmaINS1_34MainloopSm90TmaGmmaWarpSpecializedILi2ENS5_IJNS4_1CILi2EEENSA_ILi4EEENSA_ILi1EEEEEENS1_32KernelTmaWarpSpecializedPingpongEEENS5_IJNSA_ILi64EEENSA_ILi128EEESI_EEENS_10tfloat32_tENS5_IJlSD_lEEESK_SL_NS4_8TiledMMAINS4_8MMA_AtomIJNS4_4SM904GMMA30MMA_64x128x8_F32TF32TF32_SS_TNILNSP_7ScaleInE1ELSR_1EEEEEENS4_6LayoutINS5_IJSD_SD_SD_EEENS5_IJNSA_ILi0EEESW_SW_EEEEENS5_IJNS4_10UnderscoreESZ_SZ_EEEEENS4_23SM90_TMA_LOAD_MULTICASTENS4_14ComposedLayoutINS4_7SwizzleILi3ELi4ELi3EEENS4_18smem_ptr_flag_bitsILi32EEENSU_INS5_IJNSA_ILi8EEENSA_ILi32EEEEEENS5_IJS19_SD_EEEEEEEvNS4_8identityES12_S1D_vS1E_EENS_8epilogue10collective6detail29Sm90TmaWarpSpecializedAdapterINS1H_15DefaultEpilogueISK_SL_SL_NS1G_6thread17LinearCombinationISK_Li1EffLNS1L_9ScaleType4KindE0ELNS_15FloatRoundStyleE2ESK_EENS1_15EpilogueDefaultEEEEEvvEEEEvNT_6ParamsE --------------------------
	.section	.nv.constant0._ZN7cutlass13device_kernelINS_4gemm6kernel13GemmUniversalIN4cute5tupleIJiiiiEEENS1_10collective13CollectiveMmaINS1_34MainloopSm90TmaGmmaWarpSpecializedILi2ENS5_IJNS4_1CILi2EEENSA_ILi4EEENSA_ILi1EEEEEENS1_32KernelTmaWarpSpecializedPingpongEEENS5_IJNSA_ILi64EEENSA_ILi128EEESI_EEENS_10tfloat32_tENS5_IJlSD_lEEESK_SL_NS4_8TiledMMAINS4_8MMA_AtomIJNS4_4SM904GMMA30MMA_64x128x8_F32TF32TF32_SS_TNILNSP_7ScaleInE1ELSR_1EEEEEENS4_6LayoutINS5_IJSD_SD_SD_EEENS5_IJNSA_ILi0EEESW_SW_EEEEENS5_IJNS4_10UnderscoreESZ_SZ_EEEEENS4_23SM90_TMA_LOAD_MULTICASTENS4_14ComposedLayoutINS4_7SwizzleILi3ELi4ELi3EEENS4_18smem_ptr_flag_bitsILi32EEENSU_INS5_IJNSA_ILi8EEENSA_ILi32EEEEEENS5_IJS19_SD_EEEEEEEvNS4_8identityES12_S1D_vS1E_EENS_8epilogue10collective6detail29Sm90TmaWarpSpecializedAdapterINS1H_15DefaultEpilogueISK_SL_SL_NS1G_6thread17LinearCombinationISK_Li1EffLNS1L_9ScaleType4KindE0ELNS_15FloatRoundStyleE2ESK_EENS1_15EpilogueDefaultEEEEEvvEEEEvNT_6ParamsE,"a",@progbits
	.sectionflags	@""
	.align	4
.nv.constant0._ZN7cutlass13device_kernelINS_4gemm6kernel13GemmUniversalIN4cute5tupleIJiiiiEEENS1_10collective13CollectiveMmaINS1_34MainloopSm90TmaGmmaWarpSpecializedILi2ENS5_IJNS4_1CILi2EEENSA_ILi4EEENSA_ILi1EEEEEENS1_32KernelTmaWarpSpecializedPingpongEEENS5_IJNSA_ILi64EEENSA_ILi128EEESI_EEENS_10tfloat32_tENS5_IJlSD_lEEESK_SL_NS4_8TiledMMAINS4_8MMA_AtomIJNS4_4SM904GMMA30MMA_64x128x8_F32TF32TF32_SS_TNILNSP_7ScaleInE1ELSR_1EEEEEENS4_6LayoutINS5_IJSD_SD_SD_EEENS5_IJNSA_ILi0EEESW_SW_EEEEENS5_IJNS4_10UnderscoreESZ_SZ_EEEEENS4_23SM90_TMA_LOAD_MULTICASTENS4_14ComposedLayoutINS4_7SwizzleILi3ELi4ELi3EEENS4_18smem_ptr_flag_bitsILi32EEENSU_INS5_IJNSA_ILi8EEENSA_ILi32EEEEEENS5_IJS19_SD_EEEEEEEvNS4_8identityES12_S1D_vS1E_EENS_8epilogue10collective6detail29Sm90TmaWarpSpecializedAdapterINS1H_15DefaultEpilogueISK_SL_SL_NS1G_6thread17LinearCombinationISK_Li1EffLNS1L_9ScaleType4KindE0ELNS_15FloatRoundStyleE2ESK_EENS1_15EpilogueDefaultEEEEEvvEEEEvNT_6ParamsE:
	.zero		1664


//--------------------- SYMBOLS --------------------------

	.type		.nv.reservedSmem.offset0,@object
	.size		.nv.reservedSmem.offset0,0x4
	.type		__assertfail,@function
